	.target	sm_100a

	.elftype	@"ET_EXEC"


//--------------------- .note.nv.tkinfo           --------------------------
	.section	.note.nv.tkinfo,"",@"SHT_NOTE"
	.sectionflags	@"SHF_NOTE_NV_TKINFO"
	.tkinfo
        /*0018*/ 	.word	0x00000081
        /*0030*/ 	.string	""
        /*0030*/ 	.string	"ptxas-blackwell"
        /*0030*/ 	.string	"Cuda compilation tools, release 12.9, V12.9.86"
        /*0030*/ 	.string	"Build cuda_12.9.r12.9/compiler.36037853_0"
        /*0030*/ 	.string	"-v  -suppress-debug-info  -lineinfo  -arch sm_100a "



//--------------------- .note.nv.cuver            --------------------------
	.section	.note.nv.cuver,"",@"SHT_NOTE"
	.sectionflags	@"SHF_NOTE_NV_CUVER"
        /*0018*/ 	.short	0x0001
        /*001a*/ 	.short	0x0064
        /*001c*/ 	.short	0x0001
        /*001e*/ 	.short	0x0000
        /*0020*/ 	.short	0x0001
        /*0022*/ 	.short	0x0000


//--------------------- .nv.info                  --------------------------
	.section	.nv.info,"",@"SHT_CUDA_INFO"
	.align	4


	//----- nvinfo : EIATTR_REGCOUNT
	.align		4
        /*0000*/ 	.byte	0x04, 0x2f
        /*0002*/ 	.short	(.L_4 - .L_3)
	.align		4
.L_3:
        /*0004*/ 	.word	index@(matmul_kernel)
        /*0008*/ 	.word	0x000000e6


	//----- nvinfo : EIATTR_FRAME_SIZE
	.align		4
.L_4:
        /*000c*/ 	.byte	0x04, 0x11
        /*000e*/ 	.short	(.L_6 - .L_5)
	.align		4
.L_5:
        /*0010*/ 	.word	index@($__internal_2_$__cuda_sm10x_tcgen05_guardrail_trap_unallocated_columns_being_dealloced)
        /*0014*/ 	.word	0x00000000


	//----- nvinfo : EIATTR_FRAME_SIZE
	.align		4
.L_6:
        /*0018*/ 	.byte	0x04, 0x11
        /*001a*/ 	.short	(.L_8 - .L_7)
	.align		4
.L_7:
        /*001c*/ 	.word	index@($__internal_1_$__cuda_sm10x_tcgen05_guardrail_trap_phase_invalid_during_alloc)
        /*0020*/ 	.word	0x00000000


	//----- nvinfo : EIATTR_FRAME_SIZE
	.align		4
.L_8:
        /*0024*/ 	.byte	0x04, 0x11
        /*0026*/ 	.short	(.L_10 - .L_9)
	.align		4
.L_9:
        /*0028*/ 	.word	index@($__internal_0_$__cuda_sm10x_tcgen05_guardrail_trap_col_being_dealloced_not_returned_by_alloc)
        /*002c*/ 	.word	0x00000000


	//----- nvinfo : EIATTR_FRAME_SIZE
	.align		4
.L_10:
        /*0030*/ 	.byte	0x04, 0x11
        /*0032*/ 	.short	(.L_12 - .L_11)
	.align		4
.L_11:
        /*0034*/ 	.word	index@(matmul_kernel)
        /*0038*/ 	.word	0x00000000


	//----- nvinfo : EIATTR_MIN_STACK_SIZE
	.align		4
.L_12:
        /*003c*/ 	.byte	0x04, 0x12
        /*003e*/ 	.short	(.L_14 - .L_13)
	.align		4
.L_13:
        /*0040*/ 	.word	index@(matmul_kernel)
        /*0044*/ 	.word	0x00000000
.L_14:


//--------------------- .nv.info.matmul_kernel    --------------------------
	.section	.nv.info.matmul_kernel,"",@"SHT_CUDA_INFO"
	.sectionflags	@""
	.align	4


	//----- nvinfo : EIATTR_CUDA_API_VERSION
	.align		4
        /*0000*/ 	.byte	0x04, 0x37
        /*0002*/ 	.short	(.L_16 - .L_15)
.L_15:
        /*0004*/ 	.word	0x00000081


	//----- nvinfo : EIATTR_KPARAM_INFO
	.align		4
.L_16:
        /*0008*/ 	.byte	0x04, 0x17
        /*000a*/ 	.short	(.L_18 - .L_17)
.L_17:
        /*000c*/ 	.word	0x00000000
        /*0010*/ 	.short	0x000d
        /*0012*/ 	.short	0x0048
        /*0014*/ 	.byte	0x00, 0xf4, 0x21, 0x00


	//----- nvinfo : EIATTR_KPARAM_INFO
	.align		4
.L_18:
        /*0018*/ 	.byte	0x04, 0x17
        /*001a*/ 	.short	(.L_20 - .L_19)
.L_19:
        /*001c*/ 	.word	0x00000000
        /*0020*/ 	.short	0x000c
        /*0022*/ 	.short	0x0040
        /*0024*/ 	.byte	0x00, 0xf4, 0x21, 0x00


	//----- nvinfo : EIATTR_KPARAM_INFO
	.align		4
.L_20:
        /*0028*/ 	.byte	0x04, 0x17
        /*002a*/ 	.short	(.L_22 - .L_21)
.L_21:
        /*002c*/ 	.word	0x00000000
        /*0030*/ 	.short	0x000b
        /*0032*/ 	.short	0x0038
        /*0034*/ 	.byte	0x00, 0xf0, 0x11, 0x00


	//----- nvinfo : EIATTR_KPARAM_INFO
	.align		4
.L_22:
        /*0038*/ 	.byte	0x04, 0x17
        /*003a*/ 	.short	(.L_24 - .L_23)
.L_23:
        /*003c*/ 	.word	0x00000000
        /*0040*/ 	.short	0x000a
        /*0042*/ 	.short	0x0034
        /*0044*/ 	.byte	0x00, 0xf0, 0x11, 0x00


	//----- nvinfo : EIATTR_KPARAM_INFO
	.align		4
.L_24:
        /*0048*/ 	.byte	0x04, 0x17
        /*004a*/ 	.short	(.L_26 - .L_25)
.L_25:
        /*004c*/ 	.word	0x00000000
        /*0050*/ 	.short	0x0009
        /*0052*/ 	.short	0x0030
        /*0054*/ 	.byte	0x00, 0xf0, 0x11, 0x00


	//----- nvinfo : EIATTR_KPARAM_INFO
	.align		4
.L_26:
        /*0058*/ 	.byte	0x04, 0x17
        /*005a*/ 	.short	(.L_28 - .L_27)
.L_27:
        /*005c*/ 	.word	0x00000000
        /*0060*/ 	.short	0x0008
        /*0062*/ 	.short	0x002c
        /*0064*/ 	.byte	0x00, 0xf0, 0x11, 0x00


	//----- nvinfo : EIATTR_KPARAM_INFO
	.align		4
.L_28:
        /*0068*/ 	.byte	0x04, 0x17
        /*006a*/ 	.short	(.L_30 - .L_29)
.L_29:
        /*006c*/ 	.word	0x00000000
        /*0070*/ 	.short	0x0007
        /*0072*/ 	.short	0x0028
        /*0074*/ 	.byte	0x00, 0xf0, 0x11, 0x00


	//----- nvinfo : EIATTR_KPARAM_INFO
	.align		4
.L_30:
        /*0078*/ 	.byte	0x04, 0x17
        /*007a*/ 	.short	(.L_32 - .L_31)
.L_31:
        /*007c*/ 	.word	0x00000000
        /*0080*/ 	.short	0x0006
        /*0082*/ 	.short	0x0024
        /*0084*/ 	.byte	0x00, 0xf0, 0x11, 0x00


	//----- nvinfo : EIATTR_KPARAM_INFO
	.align		4
.L_32:
        /*0088*/ 	.byte	0x04, 0x17
        /*008a*/ 	.short	(.L_34 - .L_33)
.L_33:
        /*008c*/ 	.word	0x00000000
        /*0090*/ 	.short	0x0005
        /*0092*/ 	.short	0x0020
        /*0094*/ 	.byte	0x00, 0xf0, 0x11, 0x00


	//----- nvinfo : EIATTR_KPARAM_INFO
	.align		4
.L_34:
        /*0098*/ 	.byte	0x04, 0x17
        /*009a*/ 	.short	(.L_36 - .L_35)
.L_35:
        /*009c*/ 	.word	0x00000000
        /*00a0*/ 	.short	0x0004
        /*00a2*/ 	.short	0x001c
        /*00a4*/ 	.byte	0x00, 0xf0, 0x11, 0x00


	//----- nvinfo : EIATTR_KPARAM_INFO
	.align		4
.L_36:
        /*00a8*/ 	.byte	0x04, 0x17
        /*00aa*/ 	.short	(.L_38 - .L_37)
.L_37:
        /*00ac*/ 	.word	0x00000000
        /*00b0*/ 	.short	0x0003
        /*00b2*/ 	.short	0x0018
        /*00b4*/ 	.byte	0x00, 0xf0, 0x11, 0x00


	//----- nvinfo : EIATTR_KPARAM_INFO
	.align		4
.L_38:
        /*00b8*/ 	.byte	0x04, 0x17
        /*00ba*/ 	.short	(.L_40 - .L_39)
.L_39:
        /*00bc*/ 	.word	0x00000000
        /*00c0*/ 	.short	0x0002
        /*00c2*/ 	.short	0x0010
        /*00c4*/ 	.byte	0x00, 0xf4, 0x21, 0x00


	//----- nvinfo : EIATTR_KPARAM_INFO
	.align		4
.L_40:
        /*00c8*/ 	.byte	0x04, 0x17
        /*00ca*/ 	.short	(.L_42 - .L_41)
.L_41:
        /*00cc*/ 	.word	0x00000000
        /*00d0*/ 	.short	0x0001
        /*00d2*/ 	.short	0x0008
        /*00d4*/ 	.byte	0x00, 0xf4, 0x21, 0x00


	//----- nvinfo : EIATTR_KPARAM_INFO
	.align		4
.L_42:
        /*00d8*/ 	.byte	0x04, 0x17
        /*00da*/ 	.short	(.L_44 - .L_43)
.L_43:
        /*00dc*/ 	.word	0x00000000
        /*00e0*/ 	.short	0x0000
        /*00e2*/ 	.short	0x0000
        /*00e4*/ 	.byte	0x00, 0xf4, 0x21, 0x00


	//----- nvinfo : EIATTR_AT_ENTRY_FRAGMENTS
	.align		4
.L_44:
        /*00e8*/ 	.byte	0x04, 0x4f
        /*00ea*/ 	.short	(.L_46 - .L_45)


	//   ....[0]....
.L_45:
        /*00ec*/ 	.word	0x00000004


	//----- nvinfo : EIATTR_RESERVED_SMEM_USED
	.align		4
.L_46:
        /*00f0*/ 	.byte	0x01, 0x41
	.zero		2


	//----- nvinfo : EIATTR_SPARSE_MMA_MASK
	.align		4
        /*00f4*/ 	.byte	0x03, 0x50
        /*00f6*/ 	.short	0x0000


	//----- nvinfo : EIATTR_TCGEN05_1CTA_USED
	.align		4
        /*00f8*/ 	.byte	0x01, 0x51
	.zero		2


	//----- nvinfo : EIATTR_MAXREG_COUNT
	.align		4
        /*00fc*/ 	.byte	0x03, 0x1b
        /*00fe*/ 	.short	0x00ff


	//----- nvinfo : EIATTR_NUM_BARRIERS
	.align		4
        /*0100*/ 	.byte	0x02, 0x4c
        /*0102*/ 	.byte	0x01
	.zero		1


	//----- nvinfo : EIATTR_INT_WARP_WIDE_INSTR_OFFSETS
	.align		4
        /*0104*/ 	.byte	0x04, 0x31
        /*0106*/ 	.short	(.L_48 - .L_47)


	//   ....[0]....
.L_47:
        /*0108*/ 	.word	0x00002850


	//   ....[1]....
        /*010c*/ 	.word	0x00002880


	//   ....[2]....
        /*0110*/ 	.word	0x000029b0


	//   ....[3]....
        /*0114*/ 	.word	0x00008bf0


	//   ....[4]....
        /*0118*/ 	.word	0x00008c40


	//----- nvinfo : EIATTR_COOP_GROUP_MASK_REGIDS
	.align		4
.L_48:
        /*011c*/ 	.byte	0x04, 0x29
        /*011e*/ 	.short	(.L_50 - .L_49)


	//   ....[0]....
.L_49:
        /*0120*/ 	.word	0xffffffff


	//   ....[1]....
        /*0124*/ 	.word	0xffffffff


	//   ....[2]....
        /*0128*/ 	.word	0xffffffff


	//   ....[3]....
        /*012c*/ 	.word	0xffffffff


	//----- nvinfo : EIATTR_COOP_GROUP_INSTR_OFFSETS
	.align		4
.L_50:
        /*0130*/ 	.byte	0x04, 0x28
        /*0132*/ 	.short	(.L_52 - .L_51)


	//   ....[0]....
.L_51:
        /*0134*/ 	.word	0x00000060


	//   ....[1]....
        /*0138*/ 	.word	0x00000320


	//   ....[2]....
        /*013c*/ 	.word	0x00008a80


	//   ....[3]....
        /*0140*/ 	.word	0x00008cf0


	//----- nvinfo : EIATTR_VRC_CTA_INIT_COUNT
	.align		4
.L_52:
        /*0144*/ 	.byte	0x02, 0x4a
        /*0146*/ 	.byte	0x80
	.zero		1


	//----- nvinfo : EIATTR_MBARRIER_INSTR_OFFSETS
	.align		4
        /*0148*/ 	.byte	0x04, 0x39
        /*014a*/ 	.short	(.L_54 - .L_53)


	//   ....[0]....
.L_53:
        /*014c*/ 	.word	0x00002ad0
        /*0150*/ 	.word	0x000000ff
        /*0154*/ 	.word	0x00000000
        /*0158*/ 	.short	0x0100
        /*015a*/ 	.byte	0x19
	.zero		1


	//   ....[1]....
        /*015c*/ 	.word	0x00002c60
        /*0160*/ 	.word	0x000000ff
        /*0164*/ 	.word	0x00024008
        /*0168*/ 	.short	0x0100
        /*016a*/ 	.byte	0x16
	.zero		1


	//   ....[2]....
        /*016c*/ 	.word	0x00006b90
        /*0170*/ 	.word	0x000000ff
        /*0174*/ 	.word	0x00000000
        /*0178*/ 	.short	0x010a
        /*017a*/ 	.byte	0x46
	.zero		1


	//   ....[3]....
        /*017c*/ 	.word	0x00007b80
        /*0180*/ 	.word	0x000000ff
        /*0184*/ 	.word	0x00000000
        /*0188*/ 	.short	0x010a
        /*018a*/ 	.byte	0x19
	.zero		1


	//   ....[4]....
        /*018c*/ 	.word	0x00007ca0
        /*0190*/ 	.word	0x000000ff
        /*0194*/ 	.word	0x00024000
        /*0198*/ 	.short	0x0108
        /*019a*/ 	.byte	0x16
	.zero		1


	//   ....[5]....
        /*019c*/ 	.word	0x00007ce0
        /*01a0*/ 	.word	0x000000ff
        /*01a4*/ 	.word	0x00024008
        /*01a8*/ 	.short	0x0108
        /*01aa*/ 	.byte	0x16
	.zero		1


	//   ....[6]....
        /*01ac*/ 	.word	0x00008d10
        /*01b0*/ 	.word	0x000000ff
        /*01b4*/ 	.word	0x00000000
        /*01b8*/ 	.short	0x010a
        /*01ba*/ 	.byte	0x46
	.zero		1


	//   ....[7]....
        /*01bc*/ 	.word	0x00008d40
        /*01c0*/ 	.word	0x000000ff
        /*01c4*/ 	.word	0x00000000
        /*01c8*/ 	.short	0x010a
        /*01ca*/ 	.byte	0x19
	.zero		1


	//----- nvinfo : EIATTR_NUM_MBARRIERS
	.align		4
.L_54:
        /*01cc*/ 	.byte	0x03, 0x38
        /*01ce*/ 	.short	0x0002


	//----- nvinfo : EIATTR_EXIT_INSTR_OFFSETS
	.align		4
        /*01d0*/ 	.byte	0x04, 0x1c
        /*01d2*/ 	.short	(.L_56 - .L_55)


	//   ....[0]....
.L_55:
        /*01d4*/ 	.word	0x00008d00


	//----- nvinfo : EIATTR_REQNTID
	.align		4
.L_56:
        /*01d8*/ 	.byte	0x04, 0x10
        /*01da*/ 	.short	(.L_58 - .L_57)
.L_57:
        /*01dc*/ 	.word	0x00000100
        /*01e0*/ 	.word	0x00000001
        /*01e4*/ 	.word	0x00000001


	//----- nvinfo : EIATTR_CRS_STACK_SIZE
	.align		4
.L_58:
        /*01e8*/ 	.byte	0x04, 0x1e
        /*01ea*/ 	.short	(.L_60 - .L_59)
.L_59:
        /*01ec*/ 	.word	0x00000000


	//----- nvinfo : EIATTR_CBANK_PARAM_SIZE
	.align		4
.L_60:
        /*01f0*/ 	.byte	0x03, 0x19
        /*01f2*/ 	.short	0x0050


	//----- nvinfo : EIATTR_PARAM_CBANK
	.align		4
        /*01f4*/ 	.byte	0x04, 0x0a
        /*01f6*/ 	.short	(.L_62 - .L_61)
	.align		4
.L_61:
        /*01f8*/ 	.word	index@(.nv.constant0.matmul_kernel)
        /*01fc*/ 	.short	0x0380
        /*01fe*/ 	.short	0x0050


	//----- nvinfo : EIATTR_SW_WAR
	.align		4
.L_62:
        /*0200*/ 	.byte	0x04, 0x36
        /*0202*/ 	.short	(.L_64 - .L_63)
.L_63:
        /*0204*/ 	.word	0x00000008
.L_64:


//--------------------- .nv.compat                --------------------------
	.section	.nv.compat,"",@"SHT_CUDA_COMPAT_INFO"
	.align	4
        /*0000*/ 	.byte	0x02, 0x02, 0x02, 0x00, 0x02, 0x05, 0x05, 0x00, 0x02, 0x03, 0x00, 0x00, 0x02, 0x06, 0x01, 0x00


//--------------------- .nv.callgraph             --------------------------
	.section	.nv.callgraph,"",@"SHT_CUDA_CALLGRAPH"
	.align	4
	.sectionentsize	8
	.align		4
        /*0000*/ 	.word	0x00000000
	.align		4
        /*0004*/ 	.word	0xffffffff
	.align		4
        /*0008*/ 	.word	0x00000000
	.align		4
        /*000c*/ 	.word	0xfffffffe
	.align		4
        /*0010*/ 	.word	0x00000000
	.align		4
        /*0014*/ 	.word	0xfffffffd
	.align		4
        /*0018*/ 	.word	0x00000000
	.align		4
        /*001c*/ 	.word	0xfffffffc


//--------------------- .text.matmul_kernel       --------------------------
	.section	.text.matmul_kernel,"ax",@progbits
	.align	128
        .global         matmul_kernel
        .type           matmul_kernel,@function
        .size           matmul_kernel,(.L_x_20 - matmul_kernel)
        .other          matmul_kernel,@"STO_CUDA_ENTRY STV_DEFAULT"
matmul_kernel:
.text.matmul_kernel:
[----:B------:R-:W1:Y:S01]  /*0000*/  LDC R1, c[0x0][0x37c] ;  /* 0x0000df00ff017b82 */ /* 0x000e620000000800 */
[----:B------:R-:W2:Y:S02]  /*0010*/  S2R R66, SR_TID.X ;  /* 0x0000000000427919 */ /* 0x000ea40000002100 */
[----:B--2---:R-:W-:-:S13]  /*0020*/  ISETP.GE.U32.AND P0, PT, R66, 0x20, PT ;  /* 0x000000204200780c */ /* 0x004fda0003f06070 */
[----:B------:R-:W-:Y:S02]  /*0030*/  VOTEU.ANY UP0, P0 ;  /* 0x0000000000ff7886 */ /* 0x000fe40000000100 */
[----:B-1----:R-:W-:Y:S05]  /*0040*/  BRA.U UP0, `(.L_x_0) ;  /* 0x0000000100b87547 */ /* 0x002fea000b800000 */
[----:B------:R-:W1:Y:S01]  /*0050*/  S2UR UR6, SR_CgaCtaId ;  /* 0x00000000000679c3 */ /* 0x000e620000008800 */
[----:B------:R-:W-:Y:S01]  /*0060*/  NOP ;  /* 0x0000000000007918 */ /* 0x000fe20000000000 */
[----:B------:R-:W-:Y:S02]  /*0070*/  UMOV UR4, 0x40 ;  /* 0x0000004000047882 */ /* 0x000fe40000000000 */
[----:B-1----:R-:W-:-:S09]  /*0080*/  ULEA UR4, UR6, UR4, 0x18 ;  /* 0x0000000406047291 */ /* 0x002fd2000f8ec0ff */
[----:B------:R-:W1:Y:S01]  /*0090*/  LDS.U8 R0, [UR4] ;  /* 0x00000004ff007984 */ /* 0x000e620008000000 */
[----:B------:R-:W-:Y:S02]  /*00a0*/  UMOV UR4, 0x400 ;  /* 0x0000040000047882 */ /* 0x000fe40000000000 */
[----:B------:R-:W-:Y:S01]  /*00b0*/  ULEA UR4, UR6, UR4, 0x18 ;  /* 0x0000000406047291 */ /* 0x000fe2000f8ec0ff */
[----:B-1----:R-:W-:-:S13]  /*00c0*/  ISETP.NE.AND P0, PT, R0, RZ, PT ;  /* 0x000000ff0000720c */ /* 0x002fda0003f05270 */
[----:B------:R-:W-:Y:S05]  /*00d0*/  @P0 BRA `(.L_x_1) ;  /* 0x00000000007c0947 */ /* 0x000fea0003800000 */
[----:B------:R-:W-:-:S13]  /*00e0*/  ELECT P0, URZ, PT ;  /* 0x0000000000ff782f */ /* 0x000fda0003800000 */
[----:B------:R-:W-:Y:S05]  /*00f0*/  @!P0 BRA `(.L_x_2) ;  /* 0x0000000000848947 */ /* 0x000fea0003800000 */
[----:B------:R-:W-:Y:S01]  /*0100*/  UMOV UR5, 0x4 ;  /* 0x0000000400057882 */ /* 0x000fe20000000000 */
[----:B------:R-:W-:Y:S02]  /*0110*/  IMAD.MOV.U32 R4, RZ, RZ, 0x1 ;  /* 0x00000001ff047424 */ /* 0x000fe400078e00ff */
[----:B------:R-:W-:Y:S02]  /*0120*/  IMAD.MOV.U32 R5, RZ, RZ, 0xf ;  /* 0x0000000fff057424 */ /* 0x000fe400078e00ff */
[----:B------:R-:W-:Y:S04]  /*0130*/  DEPBAR.LE SB1, 0x36 ;  /* 0x00009d800000791a */ /* 0x000fe80000000000 */
[----:B------:R-:W1:Y:S02]  /*0140*/  UTCATOMSWS.FIND_AND_SET.ALIGN UP1, UR5, UR5 ;  /* 0x00000005000575e3 */ /* 0x000e640008020800 */
[----:B-1----:R-:W-:-:S04]  /*0150*/  PLOP3.LUT P0, PT, PT, PT, UP1, 0x80, 0x8 ;  /* 0x000000000008781c */ /* 0x002fc80003f0f018 */
[----:B------:R-:W-:-:S04]  /*0160*/  SEL R0, RZ, 0xffffffff, !P0 ;  /* 0xffffffffff007807 */ /* 0x000fc80004000000 */
[----:B------:R-:W-:Y:S01]  /*0170*/  ISETP.NE.AND P0, PT, R0, RZ, PT ;  /* 0x000000ff0000720c */ /* 0x000fe20003f05270 */
[----:B------:R-:W-:-:S12]  /*0180*/  IMAD.U32 R0, RZ, RZ, UR5 ;  /* 0x00000005ff007e24 */ /* 0x000fd8000f8e00ff */
[----:B------:R-:W-:Y:S05]  /*0190*/  @P0 BRA `(.L_x_3) ;  /* 0x0000000000240947 */ /* 0x000fea0003800000 */
.L_x_4:
[----:B------:R-:W-:Y:S05]  /*01a0*/  NANOSLEEP 0x64 ;  /* 0x000000640000795d */ /* 0x000fea0003800000 */
[----:B------:R-:W-:-:S05]  /*01b0*/  UMOV UR5, 0x4 ;  /* 0x0000000400057882 */ /* 0x000fca0000000000 */
[----:B------:R-:W-:Y:S04]  /*01c0*/  DEPBAR.LE SB1, 0x36 ;  /* 0x00009d800000791a */ /* 0x000fe80000000000 */
[----:B------:R-:W1:Y:S02]  /*01d0*/  UTCATOMSWS.FIND_AND_SET.ALIGN UP1, UR5, UR5 ;  /* 0x00000005000575e3 */ /* 0x000e640008020800 */
[----:B-1----:R-:W-:-:S04]  /*01e0*/  PLOP3.LUT P0, PT, PT, PT, UP1, 0x80, 0x8 ;  /* 0x000000000008781c */ /* 0x002fc80003f0f018 */
[----:B------:R-:W-:-:S04]  /*01f0*/  SEL R0, RZ, 0xffffffff, !P0 ;  /* 0xffffffffff007807 */ /* 0x000fc80004000000 */
[----:B------:R-:W-:Y:S01]  /*0200*/  ISETP.NE.AND P0, PT, R0, RZ, PT ;  /* 0x000000ff0000720c */ /* 0x000fe20003f05270 */
[----:B------:R-:W-:-:S12]  /*0210*/  IMAD.U32 R0, RZ, RZ, UR5 ;  /* 0x00000005ff007e24 */ /* 0x000fd8000f8e00ff */
[----:B------:R-:W-:Y:S05]  /*0220*/  @!P0 BRA `(.L_x_4) ;  /* 0xfffffffc00dc8947 */ /* 0x000fea000383ffff */
.L_x_3:
[C---:B------:R-:W-:Y:S01]  /*0230*/  VIADD R3, R0.reuse, 0x10 ;  /* 0x0000001000037836 */ /* 0x040fe20000000000 */
[----:B------:R-:W-:Y:S01]  /*0240*/  UMOV UR5, 0x50 ;  /* 0x0000005000057882 */ /* 0x000fe20000000000 */
[----:B------:R-:W-:Y:S01]  /*0250*/  SHF.L.U32 R2, R5, R0, RZ ;  /* 0x0000000005027219 */ /* 0x000fe200000006ff */
[----:B------:R-:W-:Y:S01]  /*0260*/  ULEA UR5, UR6, UR5, 0x18 ;  /* 0x0000000506057291 */ /* 0x000fe2000f8ec0ff */
[----:B------:R-:W-:Y:S01]  /*0270*/  IMAD.SHL.U32 R0, R0, 0x20, RZ ;  /* 0x0000002000007824 */ /* 0x000fe200078e00ff */
[----:B------:R-:W-:-:S04]  /*0280*/  SHF.L.U32 R3, R4, R3, RZ ;  /* 0x0000000304037219 */ /* 0x000fc800000006ff */
[----:B------:R-:W-:-:S05]  /*0290*/  LOP3.LUT R2, R3, R2, RZ, 0xfc, !PT ;  /* 0x0000000203027212 */ /* 0x000fca00078efcff */
[----:B------:R1:W-:Y:S04]  /*02a0*/  ATOMS.OR RZ, [UR5], R2 ;  /* 0x00000002ffff798c */ /* 0x0003e8000b000005 */
[----:B------:R1:W-:Y:S01]  /*02b0*/  STS [UR4], R0 ;  /* 0x00000000ff007988 */ /* 0x0003e20008000804 */
[----:B------:R-:W-:Y:S05]  /*02c0*/  BRA `(.L_x_2) ;  /* 0x0000000000107947 */ /* 0x000fea0003800000 */
.L_x_1:
[----:B------:R-:W-:Y:S01]  /*02d0*/  IMAD.MOV.U32 R0, RZ, RZ, -0x1 ;  /* 0xffffffffff007424 */ /* 0x000fe200078e00ff */
[----:B------:R-:W-:-:S04]  /*02e0*/  MOV R2, 0x310 ;  /* 0x0000031000027802 */ /* 0x000fc80000000f00 */
[----:B------:R1:W-:Y:S03]  /*02f0*/  STS [UR4], R0 ;  /* 0x00000000ff007988 */ /* 0x0003e60008000804 */
[----:B-1----:R-:W-:Y:S05]  /*0300*/  CALL.REL.NOINC `($__internal_1_$__cuda_sm10x_tcgen05_guardrail_trap_phase_invalid_during_alloc) ;  /* 0x0000008800a47944 */ /* 0x002fea0003c00000 */
.L_x_2:
[----:B------:R-:W-:Y:S05]  /*0310*/  WARPSYNC.ALL ;  /* 0x0000000000007948 */ /* 0x000fea0003800000 */
[----:B------:R-:W-:Y:S01]  /*0320*/  NOP ;  /* 0x0000000000007918 */ /* 0x000fe20000000000 */
.L_x_0:
[----:B------:R-:W2:Y:S01]  /*0330*/  LDC.64 R22, c[0x0][0x398] ;  /* 0x0000e600ff167b82 */ /* 0x000ea20000000a00 */
[----:B------:R-:W3:Y:S01]  /*0340*/  S2R R6, SR_CTAID.X ;  /* 0x0000000000067919 */ /* 0x000ee20000002500 */
[----:B------:R-:W-:Y:S01]  /*0350*/  SHF.R.U32.HI R225, RZ, 0x6, R66 ;  /* 0x00000006ffe17819 */ /* 0x000fe20000011642 */
[----:B------:R-:W-:Y:S01]  /*0360*/  UMOV UR22, 0x400 ;  /* 0x0000040000167882 */ /* 0x000fe20000000000 */
[C---:B------:R-:W-:Y:S01]  /*0370*/  LOP3.LUT R223, R66.reuse, 0x3f, RZ, 0xc0, !PT ;  /* 0x0000003f42df7812 */ /* 0x040fe200078ec0ff */
[----:B------:R-:W4:Y:S01]  /*0380*/  LDCU.64 UR14, c[0x0][0x3a8] ;  /* 0x00007500ff0e77ac */ /* 0x000f220008000a00 */
[----:B------:R-:W-:Y:S01]  /*0390*/  SGXT.U32 R225, R225, 0x2 ;  /* 0x00000002e1e1781a */ /* 0x000fe20000000000 */
[----:B------:R-:W-:Y:S01]  /*03a0*/  IMAD.SHL.U32 R204, R66, 0x200, RZ ;  /* 0x0000020042cc7824 */ /* 0x000fe200078e00ff */
[----:B------:R-:W5:Y:S01]  /*03b0*/  S2UR UR6, SR_CgaCtaId ;  /* 0x00000000000679c3 */ /* 0x000f620000008800 */
[----:B------:R-:W1:Y:S01]  /*03c0*/  LDCU UR4, c[0x0][0x3a4] ;  /* 0x00007480ff0477ac */ /* 0x000e620008000800 */
[----:B------:R-:W-:-:S02]  /*03d0*/  LOP3.LUT R219, R225, 0x20, RZ, 0xfc, !PT ;  /* 0x00000020e1db7812 */ /* 0x000fc400078efcff */
[C---:B------:R-:W-:Y:S01]  /*03e0*/  LOP3.LUT R218, R225.reuse, 0x4, RZ, 0xfc, !PT ;  /* 0x00000004e1da7812 */ /* 0x040fe200078efcff */
[----:B------:R-:W1:Y:S01]  /*03f0*/  LDCU.128 UR16, c[0x0][0x380] ;  /* 0x00007000ff1077ac */ /* 0x000e620008000c00 */
[C---:B------:R-:W-:Y:S02]  /*0400*/  LOP3.LUT R217, R225.reuse, 0x24, RZ, 0xfc, !PT ;  /* 0x00000024e1d97812 */ /* 0x040fe400078efcff */
[----:B------:R-:W1:Y:S01]  /*0410*/  LDC R224, c[0x0][0x3a0] ;  /* 0x0000e800ffe07b82 */ /* 0x000e620000000800 */
[C---:B------:R-:W-:Y:S01]  /*0420*/  LOP3.LUT R208, R225.reuse, 0x8, RZ, 0xfc, !PT ;  /* 0x00000008e1d07812 */ /* 0x040fe200078efcff */
[----:B------:R-:W1:Y:S01]  /*0430*/  LDCU.64 UR38, c[0x0][0x358] ;  /* 0x00006b00ff2677ac */ /* 0x000e620008000a00 */
[C---:B------:R-:W-:Y:S01]  /*0440*/  LOP3.LUT R206, R225.reuse, 0x28, RZ, 0xfc, !PT ;  /* 0x00000028e1ce7812 */ /* 0x040fe200078efcff */
[----:B------:R-:W-:Y:S01]  /*0450*/  UMOV UR8, 0x1 ;  /* 0x0000000100087882 */ /* 0x000fe20000000000 */
[----:B----4-:R-:W-:Y:S01]  /*0460*/  IMAD R216, R225, UR14, RZ ;  /* 0x0000000ee1d87c24 */ /* 0x010fe2000f8e02ff */
[----:B--2---:R-:W-:Y:S01]  /*0470*/  IABS R16, R22 ;  /* 0x0000001600107213 */ /* 0x004fe20000000000 */
[----:B-1----:R-:W-:Y:S01]  /*0480*/  VIADD R0, R23, 0x7f ;  /* 0x0000007f17007836 */ /* 0x002fe20000000000 */
[----:B------:R-:W-:-:S02]  /*0490*/  USHF.L.U32 UR36, UR14, 0x6, URZ ;  /* 0x000000060e247899 */ /* 0x000fc400080006ff */
[----:B------:R-:W-:Y:S02]  /*04a0*/  IMAD.U32 R215, RZ, RZ, UR14 ;  /* 0x0000000effd77e24 */ /* 0x000fe4000f8e00ff */
[----:B------:R-:W-:Y:S01]  /*04b0*/  IMAD.U32 R214, RZ, RZ, UR14 ;  /* 0x0000000effd67e24 */ /* 0x000fe2000f8e00ff */
[----:B------:R-:W-:Y:S01]  /*04c0*/  SHF.R.S32.HI R3, RZ, 0x1f, R0 ;  /* 0x0000001fff037819 */ /* 0x000fe20000011400 */
[----:B------:R-:W-:Y:S01]  /*04d0*/  IMAD R215, R215, 0x4, R216 ;  /* 0x00000004d7d77824 */ /* 0x000fe200078e02d8 */
[----:B-----5:R-:W-:Y:S01]  /*04e0*/  ULEA UR22, UR6, UR22, 0x18 ;  /* 0x0000001606167291 */ /* 0x020fe2000f8ec0ff */
[----:B---3--:R-:W-:Y:S01]  /*04f0*/  IABS R8, R6 ;  /* 0x0000000600087213 */ /* 0x008fe20000000000 */
[----:B------:R-:W-:Y:S01]  /*0500*/  IMAD.U32 R213, RZ, RZ, UR14 ;  /* 0x0000000effd57e24 */ /* 0x000fe2000f8e00ff */
[----:B------:R-:W-:Y:S01]  /*0510*/  LEA.HI R3, R3, R0, RZ, 0x7 ;  /* 0x0000000003037211 */ /* 0x000fe200078f38ff */
[----:B------:R-:W-:Y:S02]  /*0520*/  IMAD R214, R214, 0x4, R215 ;  /* 0x00000004d6d67824 */ /* 0x000fe400078e02d7 */
[----:B------:R-:W-:Y:S01]  /*0530*/  IMAD.U32 R212, RZ, RZ, UR14 ;  /* 0x0000000effd47e24 */ /* 0x000fe2000f8e00ff */
[----:B------:R-:W-:Y:S01]  /*0540*/  SHF.R.S32.HI R3, RZ, 0x7, R3 ;  /* 0x00000007ff037819 */ /* 0x000fe20000011403 */
[----:B------:R-:W-:-:S02]  /*0550*/  VIADD R220, R224, 0x3f ;  /* 0x0000003fe0dc7836 */ /* 0x000fc40000000000 */
[----:B------:R-:W-:Y:S02]  /*0560*/  IMAD R213, R213, 0x4, R214 ;  /* 0x00000004d5d57824 */ /* 0x000fe400078e02d6 */
[----:B------:R-:W-:Y:S02]  /*0570*/  IMAD.SHL.U32 R5, R3, 0x8, RZ ;  /* 0x0000000803057824 */ /* 0x000fe400078e00ff */
[----:B------:R-:W-:Y:S02]  /*0580*/  IMAD.U32 R211, RZ, RZ, UR14 ;  /* 0x0000000effd37e24 */ /* 0x000fe4000f8e00ff */
[----:B------:R-:W-:Y:S01]  /*0590*/  IMAD R212, R212, 0x4, R213 ;  /* 0x00000004d4d47824 */ /* 0x000fe200078e02d5 */
[-C--:B------:R-:W-:Y:S01]  /*05a0*/  IABS R7, R5.reuse ;  /* 0x0000000500077213 */ /* 0x080fe20000000000 */
[----:B------:R-:W-:Y:S01]  /*05b0*/  IMAD R222, R223, UR15, RZ ;  /* 0x0000000fdfde7c24 */ /* 0x000fe2000f8e02ff */
[----:B------:R-:W-:Y:S01]  /*05c0*/  IABS R10, R5 ;  /* 0x00000005000a7213 */ /* 0x000fe20000000000 */
[----:B------:R-:W-:Y:S01]  /*05d0*/  IMAD.U32 R210, RZ, RZ, UR14 ;  /* 0x0000000effd27e24 */ /* 0x000fe2000f8e00ff */
[----:B------:R-:W1:Y:S01]  /*05e0*/  I2F.RP R0, R7 ;  /* 0x0000000700007306 */ /* 0x000e620000209400 */
[----:B------:R-:W-:-:S02]  /*05f0*/  IMAD R211, R211, 0x4, R212 ;  /* 0x00000004d3d37824 */ /* 0x000fc400078e02d4 */
[----:B------:R-:W-:Y:S02]  /*0600*/  IMAD.U32 R209, RZ, RZ, UR14 ;  /* 0x0000000effd17e24 */ /* 0x000fe4000f8e00ff */
[----:B------:R-:W-:-:S04]  /*0610*/  IMAD R210, R210, 0x4, R211 ;  /* 0x00000004d2d27824 */ /* 0x000fc800078e02d3 */
[----:B------:R-:W-:Y:S01]  /*0620*/  IMAD R209, R209, 0x4, R210 ;  /* 0x00000004d1d17824 */ /* 0x000fe200078e02d2 */
[----:B-1----:R-:W1:Y:S02]  /*0630*/  MUFU.RCP R0, R0 ;  /* 0x0000000000007308 */ /* 0x002e640000001000 */
[----:B-1----:R-:W-:Y:S02]  /*0640*/  VIADD R2, R0, 0xffffffe ;  /* 0x0ffffffe00027836 */ /* 0x002fe40000000000 */
[----:B------:R-:W-:-:S04]  /*0650*/  IMAD.MOV R0, RZ, RZ, -R10 ;  /* 0x000000ffff007224 */ /* 0x000fc800078e0a0a */
[----:B------:R1:W2:Y:S02]  /*0660*/  F2I.FTZ.U32.TRUNC.NTZ R3, R2 ;  /* 0x0000000200037305 */ /* 0x0002a4000021f000 */
[----:B-1----:R-:W-:Y:S02]  /*0670*/  IMAD.MOV.U32 R2, RZ, RZ, RZ ;  /* 0x000000ffff027224 */ /* 0x002fe400078e00ff */
[----:B--2---:R-:W-:-:S04]  /*0680*/  IMAD.MOV R4, RZ, RZ, -R3 ;  /* 0x000000ffff047224 */ /* 0x004fc800078e0a03 */
[----:B------:R-:W-:Y:S02]  /*0690*/  IMAD R9, R4, R7, RZ ;  /* 0x0000000704097224 */ /* 0x000fe400078e02ff */
[----:B------:R-:W-:Y:S02]  /*06a0*/  IMAD.MOV.U32 R4, RZ, RZ, R8 ;  /* 0x000000ffff047224 */ /* 0x000fe400078e0008 */
[----:B------:R-:W-:-:S06]  /*06b0*/  IMAD.HI.U32 R3, R3, R9, R2 ;  /* 0x0000000903037227 */ /* 0x000fcc00078e0002 */
[----:B------:R-:W-:-:S04]  /*06c0*/  IMAD.HI.U32 R3, R3, R4, RZ ;  /* 0x0000000403037227 */ /* 0x000fc800078e00ff */
[----:B------:R-:W-:Y:S01]  /*06d0*/  IMAD R0, R3, R0, R4 ;  /* 0x0000000003007224 */ /* 0x000fe200078e0204 */
[----:B------:R-:W-:Y:S01]  /*06e0*/  IABS R4, R23 ;  /* 0x0000001700047213 */ /* 0x000fe20000000000 */
[----:B------:R-:W-:Y:S03]  /*06f0*/  BAR.SYNC.DEFER_BLOCKING 0x0 ;  /* 0x0000000000007b1d */ /* 0x000fe60000010000 */
[----:B------:R-:W-:-:S13]  /*0700*/  ISETP.GT.U32.AND P1, PT, R7, R0, PT ;  /* 0x000000000700720c */ /* 0x000fda0003f24070 */
[----:B------:R-:W-:Y:S02]  /*0710*/  @!P1 IMAD.IADD R0, R0, 0x1, -R7 ;  /* 0x0000000100009824 */ /* 0x000fe400078e0a07 */
[----:B------:R-:W-:Y:S01]  /*0720*/  @!P1 VIADD R3, R3, 0x1 ;  /* 0x0000000103039836 */ /* 0x000fe20000000000 */
[----:B------:R-:W-:Y:S02]  /*0730*/  ISETP.NE.AND P1, PT, R5, RZ, PT ;  /* 0x000000ff0500720c */ /* 0x000fe40003f25270 */
[----:B------:R-:W-:Y:S02]  /*0740*/  ISETP.GE.U32.AND P0, PT, R0, R7, PT ;  /* 0x000000070000720c */ /* 0x000fe40003f06070 */
[----:B------:R-:W-:-:S04]  /*0750*/  LOP3.LUT R0, R6, R5, RZ, 0x3c, !PT ;  /* 0x0000000506007212 */ /* 0x000fc800078e3cff */
[----:B------:R-:W-:Y:S01]  /*0760*/  ISETP.GE.AND P2, PT, R0, RZ, PT ;  /* 0x000000ff0000720c */ /* 0x000fe20003f46270 */
[----:B------:R-:W-:-:S06]  /*0770*/  VIADD R0, R22, 0x3f ;  /* 0x0000003f16007836 */ /* 0x000fcc0000000000 */
[----:B------:R-:W-:-:S04]  /*0780*/  @P0 VIADD R3, R3, 0x1 ;  /* 0x0000000103030836 */ /* 0x000fc80000000000 */
[----:B------:R-:W-:Y:S01]  /*0790*/  IMAD.MOV.U32 R2, RZ, RZ, R3 ;  /* 0x000000ffff027224 */ /* 0x000fe200078e0003 */
[----:B------:R-:W-:-:S03]  /*07a0*/  SHF.R.S32.HI R3, RZ, 0x1f, R0 ;  /* 0x0000001fff037819 */ /* 0x000fc60000011400 */
[----:B------:R-:W-:Y:S01]  /*07b0*/  @!P2 IMAD.MOV R2, RZ, RZ, -R2 ;  /* 0x000000ffff02a224 */ /* 0x000fe200078e0a02 */
[----:B------:R-:W-:Y:S02]  /*07c0*/  @!P1 LOP3.LUT R2, RZ, R5, RZ, 0x33, !PT ;  /* 0x00000005ff029212 */ /* 0x000fe400078e33ff */
[----:B------:R-:W-:-:S03]  /*07d0*/  LEA.HI R3, R3, R0, RZ, 0x6 ;  /* 0x0000000003037211 */ /* 0x000fc600078f30ff */
[----:B------:R-:W-:Y:S02]  /*07e0*/  IMAD.SHL.U32 R12, R2, 0x8, RZ ;  /* 0x00000008020c7824 */ /* 0x000fe400078e00ff */
[----:B------:R-:W-:-:S03]  /*07f0*/  IMAD.MOV R2, RZ, RZ, -R2 ;  /* 0x000000ffff027224 */ /* 0x000fc600078e0a02 */
[----:B------:R-:W-:Y:S01]  /*0800*/  LEA.HI.SX32 R3, R3, -R12, 0x1a ;  /* 0x8000000c03037211 */ /* 0x000fe200078fd2ff */
[----:B------:R-:W-:Y:S02]  /*0810*/  IMAD R8, R5, R2, R6 ;  /* 0x0000000205087224 */ /* 0x000fe400078e0206 */
[----:B------:R-:W-:Y:S01]  /*0820*/  IMAD.MOV.U32 R2, RZ, RZ, RZ ;  /* 0x000000ffff027224 */ /* 0x000fe200078e00ff */
[----:B------:R-:W-:Y:S01]  /*0830*/  VIMNMX R17, PT, PT, R3, 0x8, PT ;  /* 0x0000000803117848 */ /* 0x000fe20003fe0100 */
[----:B------:R-:W1:Y:S03]  /*0840*/  I2F.RP R5, R4 ;  /* 0x0000000400057306 */ /* 0x000e660000209400 */
[-C--:B------:R-:W-:Y:S02]  /*0850*/  IABS R7, R17.reuse ;  /* 0x0000001100077213 */ /* 0x080fe40000000000 */
[----:B------:R-:W-:-:S03]  /*0860*/  IABS R6, R17 ;  /* 0x0000001100067213 */ /* 0x000fc60000000000 */
[----:B------:R-:W2:Y:S08]  /*0870*/  I2F.RP R0, R7 ;  /* 0x0000000700007306 */ /* 0x000eb00000209400 */
[----:B-1----:R-:W-:Y:S08]  /*0880*/  MUFU.RCP R5, R5 ;  /* 0x0000000500057308 */ /* 0x002ff00000001000 */
[----:B--2---:R-:W1:Y:S02]  /*0890*/  MUFU.RCP R0, R0 ;  /* 0x0000000000007308 */ /* 0x004e640000001000 */
[----:B-1----:R-:W-:Y:S01]  /*08a0*/  VIADD R3, R0, 0xffffffe ;  /* 0x0ffffffe00037836 */ /* 0x002fe20000000000 */
[----:B------:R-:W-:-:S05]  /*08b0*/  IABS R0, R8 ;  /* 0x0000000800007213 */ /* 0x000fca0000000000 */
[----:B------:R-:W1:Y:S02]  /*08c0*/  F2I.FTZ.U32.TRUNC.NTZ R3, R3 ;  /* 0x0000000300037305 */ /* 0x000e64000021f000 */
[----:B-1----:R-:W-:-:S04]  /*08d0*/  IMAD.MOV R10, RZ, RZ, -R3 ;  /* 0x000000ffff0a7224 */ /* 0x002fc800078e0a03 */
[----:B------:R-:W-:-:S04]  /*08e0*/  IMAD R9, R10, R7, RZ ;  /* 0x000000070a097224 */ /* 0x000fc800078e02ff */
[----:B------:R-:W-:Y:S02]  /*08f0*/  IMAD.HI.U32 R2, R3, R9, R2 ;  /* 0x0000000903027227 */ /* 0x000fe400078e0002 */
[----:B------:R-:W1:Y:S02]  /*0900*/  I2F.RP R3, R16 ;  /* 0x0000001000037306 */ /* 0x000e640000209400 */
[----:B------:R-:W-:Y:S02]  /*0910*/  IMAD.MOV.U32 R9, RZ, RZ, R0 ;  /* 0x000000ffff097224 */ /* 0x000fe400078e0000 */
[----:B------:R-:W-:Y:S02]  /*0920*/  IMAD.MOV R0, RZ, RZ, -R6 ;  /* 0x000000ffff007224 */ /* 0x000fe400078e0a06 */
[----:B------:R-:W-:-:S04]  /*0930*/  IMAD.HI.U32 R2, R2, R9, RZ ;  /* 0x0000000902027227 */ /* 0x000fc800078e00ff */
[----:B------:R-:W-:Y:S02]  /*0940*/  IMAD R0, R2, R0, R9 ;  /* 0x0000000002007224 */ /* 0x000fe400078e0209 */
[----:B------:R-:W-:-:S03]  /*0950*/  VIADD R6, R5, 0xffffffe ;  /* 0x0ffffffe05067836 */ /* 0x000fc60000000000 */
[----:B------:R-:W-:Y:S01]  /*0960*/  ISETP.GT.U32.AND P1, PT, R7, R0, PT ;  /* 0x000000000700720c */ /* 0x000fe20003f24070 */
[----:B-1----:R-:W1:-:S12]  /*0970*/  MUFU.RCP R3, R3 ;  /* 0x0000000300037308 */ /* 0x002e580000001000 */
[----:B------:R-:W-:Y:S02]  /*0980*/  @!P1 IMAD.IADD R0, R0, 0x1, -R7 ;  /* 0x0000000100009824 */ /* 0x000fe400078e0a07 */
[----:B------:R-:W-:Y:S01]  /*0990*/  @!P1 VIADD R2, R2, 0x1 ;  /* 0x0000000102029836 */ /* 0x000fe20000000000 */
[----:B------:R-:W-:Y:S02]  /*09a0*/  ISETP.NE.AND P1, PT, R17, RZ, PT ;  /* 0x000000ff1100720c */ /* 0x000fe40003f25270 */
[----:B------:R-:W-:Y:S01]  /*09b0*/  ISETP.GE.U32.AND P0, PT, R0, R7, PT ;  /* 0x000000070000720c */ /* 0x000fe20003f06070 */
[----:B-1----:R-:W-:Y:S01]  /*09c0*/  VIADD R3, R3, 0xffffffe ;  /* 0x0ffffffe03037836 */ /* 0x002fe20000000000 */
[----:B------:R-:W-:Y:S01]  /*09d0*/  LOP3.LUT R0, R8, R17, RZ, 0x3c, !PT ;  /* 0x0000001108007212 */ /* 0x000fe200078e3cff */
[----:B------:R1:W2:Y:S03]  /*09e0*/  F2I.FTZ.U32.TRUNC.NTZ R7, R6 ;  /* 0x0000000600077305 */ /* 0x0002a6000021f000 */
[----:B------:R-:W-:-:S05]  /*09f0*/  ISETP.GE.AND P2, PT, R0, RZ, PT ;  /* 0x000000ff0000720c */ /* 0x000fca0003f46270 */
[----:B------:R-:W3:Y:S01]  /*0a00*/  F2I.FTZ.U32.TRUNC.NTZ R3, R3 ;  /* 0x0000000300037305 */ /* 0x000ee2000021f000 */
[----:B-1----:R-:W-:Y:S02]  /*0a10*/  IMAD.MOV.U32 R6, RZ, RZ, RZ ;  /* 0x000000ffff067224 */ /* 0x002fe400078e00ff */
[----:B------:R-:W-:Y:S02]  /*0a20*/  @P0 VIADD R2, R2, 0x1 ;  /* 0x0000000102020836 */ /* 0x000fe40000000000 */
[----:B--2---:R-:W-:-:S03]  /*0a30*/  IMAD.MOV R5, RZ, RZ, -R7 ;  /* 0x000000ffff057224 */ /* 0x004fc600078e0a07 */
[----:B------:R-:W-:Y:S01]  /*0a40*/  @!P2 IMAD.MOV R2, RZ, RZ, -R2 ;  /* 0x000000ffff02a224 */ /* 0x000fe200078e0a02 */
[----:B------:R-:W-:Y:S01]  /*0a50*/  @!P1 LOP3.LUT R2, RZ, R17, RZ, 0x33, !PT ;  /* 0x00000011ff029212 */ /* 0x000fe200078e33ff */
[----:B------:R-:W-:-:S04]  /*0a60*/  IMAD R5, R5, R4, RZ ;  /* 0x0000000405057224 */ /* 0x000fc800078e02ff */
[----:B------:R-:W-:Y:S02]  /*0a70*/  IMAD.SHL.U32 R50, R2, 0x80, RZ ;  /* 0x0000008002327824 */ /* 0x000fe400078e00ff */
[----:B------:R-:W-:-:S03]  /*0a80*/  IMAD.HI.U32 R6, R7, R5, R6 ;  /* 0x0000000507067227 */ /* 0x000fc600078e0006 */
[C---:B------:R-:W-:Y:S01]  /*0a90*/  LOP3.LUT R65, R50.reuse, R225, RZ, 0xfc, !PT ;  /* 0x000000e132417212 */ /* 0x040fe200078efcff */
[----:B------:R-:W-:Y:S01]  /*0aa0*/  IMAD.MOV R0, RZ, RZ, -R2 ;  /* 0x000000ffff007224 */ /* 0x000fe200078e0a02 */
[C---:B------:R-:W-:Y:S01]  /*0ab0*/  LOP3.LUT R63, R50.reuse, 0x8, R225, 0xfe, !PT ;  /* 0x00000008323f7812 */ /* 0x040fe200078efee1 */
[----:B---3--:R-:W-:Y:S01]  /*0ac0*/  IMAD.MOV R9, RZ, RZ, -R3 ;  /* 0x000000ffff097224 */ /* 0x008fe200078e0a03 */
[--C-:B------:R-:W-:Y:S01]  /*0ad0*/  LOP3.LUT R64, R50, 0x4, R225.reuse, 0xfe, !PT ;  /* 0x0000000432407812 */ /* 0x100fe200078efee1 */
[----:B------:R-:W-:Y:S01]  /*0ae0*/  IMAD R0, R17, R0, R8 ;  /* 0x0000000011007224 */ /* 0x000fe200078e0208 */
[----:B------:R-:W-:Y:S01]  /*0af0*/  IABS R11, R65 ;  /* 0x00000041000b7213 */ /* 0x000fe20000000000 */
[----:B------:R-:W-:Y:S01]  /*0b00*/  IMAD.MOV.U32 R2, RZ, RZ, RZ ;  /* 0x000000ffff027224 */ /* 0x000fe200078e00ff */
[----:B------:R-:W-:Y:S01]  /*0b10*/  IABS R15, R63 ;  /* 0x0000003f000f7213 */ /* 0x000fe20000000000 */
[----:B------:R-:W-:Y:S01]  /*0b20*/  IMAD R9, R9, R16, RZ ;  /* 0x0000001009097224 */ /* 0x000fe200078e02ff */
[----:B------:R-:W-:Y:S01]  /*0b30*/  IABS R13, R64 ;  /* 0x00000040000d7213 */ /* 0x000fe20000000000 */
[----:B------:R-:W-:Y:S01]  /*0b40*/  IMAD.HI.U32 R5, R6, R11, RZ ;  /* 0x0000000b06057227 */ /* 0x000fe200078e00ff */
[----:B------:R-:W-:-:S02]  /*0b50*/  LOP3.LUT R61, R50, 0x10, R225, 0xfe, !PT ;  /* 0x00000010323d7812 */ /* 0x000fc400078efee1 */
[--C-:B------:R-:W-:Y:S01]  /*0b60*/  LOP3.LUT R56, R50, 0x24, R225.reuse, 0xfe, !PT ;  /* 0x0000002432387812 */ /* 0x100fe200078efee1 */
[----:B------:R-:W-:Y:S01]  /*0b70*/  IMAD.HI.U32 R8, R6, R15, RZ ;  /* 0x0000000f06087227 */ /* 0x000fe200078e00ff */
[----:B------:R-:W-:Y:S02]  /*0b80*/  LOP3.LUT R51, R50, 0x38, R225, 0xfe, !PT ;  /* 0x0000003832337812 */ /* 0x000fe400078efee1 */
[----:B------:R-:W-:Y:S01]  /*0b90*/  IABS R27, R56 ;  /* 0x00000038001b7213 */ /* 0x000fe20000000000 */
[----:B------:R-:W-:Y:S01]  /*0ba0*/  IMAD.HI.U32 R7, R6, R13, RZ ;  /* 0x0000000d06077227 */ /* 0x000fe200078e00ff */
[----:B------:R-:W-:Y:S02]  /*0bb0*/  IABS R69, R51 ;  /* 0x0000003300457213 */ /* 0x000fe40000000000 */
[C---:B------:R-:W-:Y:S01]  /*0bc0*/  LOP3.LUT R46, R65.reuse, 0x4c, RZ, 0xfc, !PT ;  /* 0x0000004c412e7812 */ /* 0x040fe200078efcff */
[----:B------:R-:W-:Y:S01]  /*0bd0*/  IMAD.MOV R5, RZ, RZ, -R5 ;  /* 0x000000ffff057224 */ /* 0x000fe200078e0a05 */
[C---:B------:R-:W-:Y:S01]  /*0be0*/  LOP3.LUT R62, R50.reuse, 0xc, R225, 0xfe, !PT ;  /* 0x0000000c323e7812 */ /* 0x040fe200078efee1 */
[----:B------:R-:W-:Y:S01]  /*0bf0*/  IMAD.MOV R8, RZ, RZ, -R8 ;  /* 0x000000ffff087224 */ /* 0x000fe200078e0a08 */
[----:B------:R-:W-:Y:S01]  /*0c00*/  IABS R83, R46 ;  /* 0x0000002e00537213 */ /* 0x000fe20000000000 */
[----:B------:R-:W-:Y:S01]  /*0c10*/  IMAD.MOV R10, RZ, RZ, -R7 ;  /* 0x000000ffff0a7224 */ /* 0x000fe200078e0a07 */
[----:B------:R-:W-:Y:S01]  /*0c20*/  LOP3.LUT R58, R50, 0x1c, R225, 0xfe, !PT ;  /* 0x0000001c323a7812 */ /* 0x000fe200078efee1 */
[C---:B------:R-:W-:Y:S01]  /*0c30*/  IMAD R7, R4.reuse, R5, R11 ;  /* 0x0000000504077224 */ /* 0x040fe200078e020b */
[----:B------:R-:W-:Y:S01]  /*0c40*/  LOP3.LUT R40, R65, 0x64, RZ, 0xfc, !PT ;  /* 0x0000006441287812 */ /* 0x000fe200078efcff */
[----:B------:R-:W-:Y:S01]  /*0c50*/  IMAD R11, R4, R8, R15 ;  /* 0x00000008040b7224 */ /* 0x000fe200078e020f */
[----:B------:R-:W-:Y:S01]  /*0c60*/  IABS R15, R61 ;  /* 0x0000003d000f7213 */ /* 0x000fe20000000000 */
[----:B------:R-:W-:Y:S01]  /*0c70*/  IMAD.HI.U32 R2, R3, R9, R2 ;  /* 0x0000000903027227 */ /* 0x000fe200078e0002 */
[----:B------:R-:W-:-:S02]  /*0c80*/  IABS R21, R58 ;  /* 0x0000003a00157213 */ /* 0x000fc40000000000 */
[----:B------:R-:W-:Y:S01]  /*0c90*/  LOP3.LUT R57, R50, 0x20, R225, 0xfe, !PT ;  /* 0x0000002032397812 */ /* 0x000fe200078efee1 */
[----:B------:R-:W-:Y:S01]  /*0ca0*/  IMAD.HI.U32 R5, R6, R15, RZ ;  /* 0x0000000f06057227 */ /* 0x000fe200078e00ff */
[----:B------:R-:W-:Y:S02]  /*0cb0*/  IABS R95, R40 ;  /* 0x00000028005f7213 */ /* 0x000fe40000000000 */
[----:B------:R-:W-:Y:S01]  /*0cc0*/  IABS R25, R57 ;  /* 0x0000003900197213 */ /* 0x000fe20000000000 */
[----:B------:R-:W-:Y:S01]  /*0cd0*/  IMAD.MOV R5, RZ, RZ, -R5 ;  /* 0x000000ffff057224 */ /* 0x000fe200078e0a05 */
[--C-:B------:R-:W-:Y:S01]  /*0ce0*/  LOP3.LUT R60, R50, 0x14, R225.reuse, 0xfe, !PT ;  /* 0x00000014323c7812 */ /* 0x100fe200078efee1 */
[----:B------:R-:W-:Y:S01]  /*0cf0*/  IMAD.IADD R0, R12, 0x1, R0 ;  /* 0x000000010c007824 */ /* 0x000fe200078e0200 */
[----:B------:R-:W-:Y:S01]  /*0d00*/  LOP3.LUT R53, R50, 0x30, R225, 0xfe, !PT ;  /* 0x0000003032357812 */ /* 0x000fe200078efee1 */
[----:B------:R-:W-:Y:S01]  /*0d10*/  IMAD R15, R4, R5, R15 ;  /* 0x00000005040f7224 */ /* 0x000fe200078e020f */
[----:B------:R-:W-:Y:S01]  /*0d20*/  IABS R17, R60 ;  /* 0x0000003c00117213 */ /* 0x000fe20000000000 */
[----:B------:R-:W-:Y:S01]  /*0d30*/  IMAD.HI.U32 R5, R6, R27, RZ ;  /* 0x0000001b06057227 */ /* 0x000fe200078e00ff */
[----:B------:R-:W-:-:S02]  /*0d40*/  IABS R33, R53 ;  /* 0x0000003500217213 */ /* 0x000fc40000000000 */
[C---:B------:R-:W-:Y:S01]  /*0d50*/  LOP3.LUT R59, R50.reuse, 0x18, R225, 0xfe, !PT ;  /* 0x00000018323b7812 */ /* 0x040fe200078efee1 */
[----:B------:R-:W-:Y:S01]  /*0d60*/  IMAD.MOV R5, RZ, RZ, -R5 ;  /* 0x000000ffff057224 */ /* 0x000fe200078e0a05 */
[----:B------:R-:W-:Y:S01]  /*0d70*/  LOP3.LUT R55, R50, 0x28, R225, 0xfe, !PT ;  /* 0x0000002832377812 */ /* 0x000fe200078efee1 */
[C---:B------:R-:W-:Y:S01]  /*0d80*/  IMAD R9, R4.reuse, R10, R13 ;  /* 0x0000000a04097224 */ /* 0x040fe200078e020d */
[----:B------:R-:W-:Y:S01]  /*0d90*/  IABS R13, R62 ;  /* 0x0000003e000d7213 */ /* 0x000fe20000000000 */
[----:B------:R-:W-:Y:S01]  /*0da0*/  IMAD R27, R4, R5, R27 ;  /* 0x00000005041b7224 */ /* 0x000fe200078e021b */
[----:B------:R-:W-:Y:S01]  /*0db0*/  LOP3.LUT R52, R50, 0x34, R225, 0xfe, !PT ;  /* 0x0000003432347812 */ /* 0x000fe200078efee1 */
[----:B------:R-:W-:Y:S01]  /*0dc0*/  IMAD.HI.U32 R5, R6, R69, RZ ;  /* 0x0000004506057227 */ /* 0x000fe200078e00ff */
[----:B------:R-:W-:Y:S02]  /*0dd0*/  IABS R19, R59 ;  /* 0x0000003b00137213 */ /* 0x000fe40000000000 */
[----:B------:R-:W-:Y:S01]  /*0de0*/  IABS R29, R55 ;  /* 0x00000037001d7213 */ /* 0x000fe20000000000 */
[----:B------:R-:W-:Y:S01]  /*0df0*/  IMAD.MOV R5, RZ, RZ, -R5 ;  /* 0x000000ffff057224 */ /* 0x000fe200078e0a05 */
[----:B------:R-:W-:Y:S01]  /*0e00*/  IABS R35, R52 ;  /* 0x0000003400237213 */ /* 0x000fe20000000000 */
[----:B------:R-:W-:Y:S01]  /*0e10*/  IMAD R38, R0, 0x40, R223 ;  /* 0x0000004000267824 */ /* 0x000fe200078e02df */
[----:B------:R-:W-:Y:S01]  /*0e20*/  LOP3.LUT R54, R50, 0x2c, R225, 0xfe, !PT ;  /* 0x0000002c32367812 */ /* 0x000fe200078efee1 */
[----:B------:R-:W-:Y:S01]  /*0e30*/  IMAD R69, R4, R5, R69 ;  /* 0x0000000504457224 */ /* 0x000fe200078e0245 */
[----:B------:R-:W-:Y:S01]  /*0e40*/  LOP3.LUT R50, R50, 0x3c, R225, 0xfe, !PT ;  /* 0x0000003c32327812 */ /* 0x000fe200078efee1 */
[----:B------:R-:W-:Y:S01]  /*0e50*/  IMAD.HI.U32 R5, R6, R83, RZ ;  /* 0x0000005306057227 */ /* 0x000fe200078e00ff */
[----:B------:R-:W-:-:S02]  /*0e60*/  IABS R37, R38 ;  /* 0x0000002600257213 */ /* 0x000fc40000000000 */
[C---:B------:R-:W-:Y:S01]  /*0e70*/  LOP3.LUT R47, R65.reuse, 0x48, RZ, 0xfc, !PT ;  /* 0x00000048412f7812 */ /* 0x040fe200078efcff */
[C---:B------:R-:W-:Y:S01]  /*0e80*/  IMAD.HI.U32 R3, R6.reuse, R13, RZ ;  /* 0x0000000d06037227 */ /* 0x040fe200078e00ff */
[----:B------:R-:W-:Y:S02]  /*0e90*/  IABS R31, R54 ;  /* 0x00000036001f7213 */ /* 0x000fe40000000000 */
[----:B------:R-:W-:Y:S01]  /*0ea0*/  IABS R75, R50 ;  /* 0x00000032004b7213 */ /* 0x000fe20000000000 */
[----:B------:R-:W-:Y:S01]  /*0eb0*/  IMAD.MOV R5, RZ, RZ, -R5 ;  /* 0x000000ffff057224 */ /* 0x000fe200078e0a05 */
[----:B------:R-:W-:Y:S01]  /*0ec0*/  IABS R81, R47 ;  /* 0x0000002f00517213 */ /* 0x000fe20000000000 */
[----:B------:R-:W-:Y:S01]  /*0ed0*/  IMAD.HI.U32 R12, R6, R21, RZ ;  /* 0x00000015060c7227 */ /* 0x000fe200078e00ff */
[C---:B------:R-:W-:Y:S02]  /*0ee0*/  LOP3.LUT R49, R65.reuse, 0x40, RZ, 0xfc, !PT ;  /* 0x0000004041317812 */ /* 0x040fe400078efcff */
[C---:B------:R-:W-:Y:S01]  /*0ef0*/  LOP3.LUT R48, R65.reuse, 0x44, RZ, 0xfc, !PT ;  /* 0x0000004441307812 */ /* 0x040fe200078efcff */
[----:B------:R-:W-:Y:S01]  /*0f00*/  IMAD.MOV R3, RZ, RZ, -R3 ;  /* 0x000000ffff037224 */ /* 0x000fe200078e0a03 */
[C---:B------:R-:W-:Y:S01]  /*0f10*/  LOP3.LUT R45, R65.reuse, 0x50, RZ, 0xfc, !PT ;  /* 0x00000050412d7812 */ /* 0x040fe200078efcff */
[----:B------:R-:W-:Y:S01]  /*0f20*/  IMAD R83, R4, R5, R83 ;  /* 0x0000000504537224 */ /* 0x000fe200078e0253 */
[C---:B------:R-:W-:Y:S01]  /*0f30*/  LOP3.LUT R41, R65.reuse, 0x60, RZ, 0xfc, !PT ;  /* 0x0000006041297812 */ /* 0x040fe200078efcff */
[----:B------:R-:W-:Y:S01]  /*0f40*/  IMAD.HI.U32 R5, R6, R95, RZ ;  /* 0x0000005f06057227 */ /* 0x000fe200078e00ff */
[----:B------:R-:W-:-:S02]  /*0f50*/  LOP3.LUT R42, R65, 0x5c, RZ, 0xfc, !PT ;  /* 0x0000005c412a7812 */ /* 0x000fc400078efcff */
[----:B------:R-:W-:Y:S01]  /*0f60*/  IABS R77, R49 ;  /* 0x00000031004d7213 */ /* 0x000fe20000000000 */
[----:B------:R-:W-:Y:S01]  /*0f70*/  IMAD.MOV R12, RZ, RZ, -R12 ;  /* 0x000000ffff0c7224 */ /* 0x000fe200078e0a0c */
[----:B------:R-:W-:Y:S01]  /*0f80*/  IABS R79, R48 ;  /* 0x00000030004f7213 */ /* 0x000fe20000000000 */
[----:B------:R-:W-:Y:S01]  /*0f90*/  IMAD R13, R4, R3, R13 ;  /* 0x00000003040d7224 */ /* 0x000fe200078e020d */
[----:B------:R-:W-:Y:S01]  /*0fa0*/  IABS R85, R45 ;  /* 0x0000002d00557213 */ /* 0x000fe20000000000 */
[----:B------:R-:W-:Y:S01]  /*0fb0*/  IMAD.HI.U32 R2, R2, R37, RZ ;  /* 0x0000002502027227 */ /* 0x000fe200078e00ff */
[----:B------:R-:W-:Y:S02]  /*0fc0*/  IABS R93, R41 ;  /* 0x00000029005d7213 */ /* 0x000fe40000000000 */
[----:B------:R-:W-:Y:S01]  /*0fd0*/  IABS R91, R42 ;  /* 0x0000002a005b7213 */ /* 0x000fe20000000000 */
[----:B------:R-:W-:Y:S01]  /*0fe0*/  IMAD.HI.U32 R3, R6, R25, RZ ;  /* 0x0000001906037227 */ /* 0x000fe200078e00ff */
[----:B------:R-:W-:-:S02]  /*0ff0*/  LOP3.LUT R44, R65, 0x54, RZ, 0xfc, !PT ;  /* 0x00000054412c7812 */ /* 0x000fc400078efcff */
[C---:B------:R-:W-:Y:S01]  /*1000*/  LOP3.LUT R43, R65.reuse, 0x58, RZ, 0xfc, !PT ;  /* 0x00000058412b7812 */ /* 0x040fe200078efcff */
[----:B------:R-:W-:Y:S01]  /*1010*/  IMAD.MOV R5, RZ, RZ, -R5 ;  /* 0x000000ffff057224 */ /* 0x000fe200078e0a05 */
[----:B------:R-:W-:Y:S01]  /*1020*/  LOP3.LUT R39, R65, 0x68, RZ, 0xfc, !PT ;  /* 0x0000006841277812 */ /* 0x000fe200078efcff */
[----:B------:R-:W-:Y:S01]  /*1030*/  IMAD R21, R4, R12, R21 ;  /* 0x0000000c04157224 */ /* 0x000fe200078e0215 */
[----:B------:R-:W-:Y:S01]  /*1040*/  IABS R87, R44 ;  /* 0x0000002c00577213 */ /* 0x000fe20000000000 */
[----:B------:R-:W-:Y:S01]  /*1050*/  IMAD.MOV R2, RZ, RZ, -R2 ;  /* 0x000000ffff027224 */ /* 0x000fe200078e0a02 */
[----:B------:R-:W-:Y:S01]  /*1060*/  IABS R89, R43 ;  /* 0x0000002b00597213 */ /* 0x000fe20000000000 */
[----:B------:R-:W-:Y:S01]  /*1070*/  IMAD.MOV R12, RZ, RZ, -R3 ;  /* 0x000000ffff0c7224 */ /* 0x000fe200078e0a03 */
[----:B------:R-:W-:Y:S01]  /*1080*/  IABS R97, R39 ;  /* 0x0000002700617213 */ /* 0x000fe20000000000 */
[----:B------:R-:W-:Y:S01]  /*1090*/  IMAD.HI.U32 R8, R6, R17, RZ ;  /* 0x0000001106087227 */ /* 0x000fe200078e00ff */
[----:B------:R-:W-:-:S02]  /*10a0*/  ISETP.GT.U32.AND P5, PT, R4, R7, PT ;  /* 0x000000070400720c */ /* 0x000fc40003fa4070 */
[C---:B------:R-:W-:Y:S01]  /*10b0*/  LOP3.LUT R36, R65.reuse, 0x70, RZ, 0xfc, !PT ;  /* 0x0000007041247812 */ /* 0x040fe200078efcff */
[----:B------:R-:W-:Y:S01]  /*10c0*/  IMAD.HI.U32 R3, R6, R33, RZ ;  /* 0x0000002106037227 */ /* 0x000fe200078e00ff */
[C---:B------:R-:W-:Y:S02]  /*10d0*/  ISETP.GT.U32.AND P6, PT, R4.reuse, R9, PT ;  /* 0x000000090400720c */ /* 0x040fe40003fc4070 */
[----:B------:R-:W-:Y:S01]  /*10e0*/  IABS R101, R36 ;  /* 0x0000002400657213 */ /* 0x000fe20000000000 */
[C---:B------:R-:W-:Y:S01]  /*10f0*/  IMAD R95, R4.reuse, R5, R95 ;  /* 0x00000005045f7224 */ /* 0x040fe200078e025f */
[----:B------:R-:W-:Y:S01]  /*1100*/  ISETP.GT.U32.AND P2, PT, R4, R15, PT ;  /* 0x0000000f0400720c */ /* 0x000fe20003f44070 */
[C---:B------:R-:W-:Y:S01]  /*1110*/  IMAD R5, R16.reuse, R2, R37 ;  /* 0x0000000210057224 */ /* 0x040fe200078e0225 */
[C---:B------:R-:W-:Y:S01]  /*1120*/  LOP3.LUT R37, R65.reuse, 0x6c, RZ, 0xfc, !PT ;  /* 0x0000006c41257812 */ /* 0x040fe200078efcff */
[----:B------:R-:W-:Y:S01]  /*1130*/  IMAD.MOV R8, RZ, RZ, -R8 ;  /* 0x000000ffff087224 */ /* 0x000fe200078e0a08 */
[----:B------:R-:W-:Y:S01]  /*1140*/  LOP3.LUT R2, R65, 0x78, RZ, 0xfc, !PT ;  /* 0x0000007841027812 */ /* 0x000fe200078efcff */
[----:B------:R-:W-:Y:S01]  /*1150*/  IMAD.MOV R3, RZ, RZ, -R3 ;  /* 0x000000ffff037224 */ /* 0x000fe200078e0a03 */
[----:B------:R-:W-:Y:S01]  /*1160*/  ISETP.GT.U32.AND P0, PT, R16, R5, PT ;  /* 0x000000051000720c */ /* 0x000fe20003f04070 */
[C---:B------:R-:W-:Y:S01]  /*1170*/  IMAD R17, R4.reuse, R8, R17 ;  /* 0x0000000804117224 */ /* 0x040fe200078e0211 */
[----:B------:R-:W-:Y:S01]  /*1180*/  IABS R99, R37 ;  /* 0x0000002500637213 */ /* 0x000fe20000000000 */
[----:B------:R-:W-:Y:S01]  /*1190*/  IMAD R33, R4, R3, R33 ;  /* 0x0000000304217224 */ /* 0x000fe200078e0221 */
[----:B------:R-:W-:Y:S01]  /*11a0*/  IABS R107, R2 ;  /* 0x00000002006b7213 */ /* 0x000fe20000000000 */
[----:B------:R-:W-:Y:S01]  /*11b0*/  IMAD.HI.U32 R10, R6, R19, RZ ;  /* 0x00000013060a7227 */ /* 0x000fe200078e00ff */
[----:B------:R-:W-:-:S03]  /*11c0*/  ISETP.GT.U32.AND P3, PT, R4, R17, PT ;  /* 0x000000110400720c */ /* 0x000fc60003f64070 */
[----:B------:R-:W-:-:S04]  /*11d0*/  IMAD.HI.U32 R8, R6, R29, RZ ;  /* 0x0000001d06087227 */ /* 0x000fc800078e00ff */
[----:B------:R-:W-:-:S04]  /*11e0*/  IMAD.HI.U32 R3, R6, R35, RZ ;  /* 0x0000002306037227 */ /* 0x000fc800078e00ff */
[----:B------:R-:W-:Y:S02]  /*11f0*/  IMAD.MOV R10, RZ, RZ, -R10 ;  /* 0x000000ffff0a7224 */ /* 0x000fe400078e0a0a */
[----:B------:R-:W-:Y:S02]  /*1200*/  IMAD.MOV R8, RZ, RZ, -R8 ;  /* 0x000000ffff087224 */ /* 0x000fe400078e0a08 */
[----:B------:R-:W-:Y:S02]  /*1210*/  IMAD.MOV R3, RZ, RZ, -R3 ;  /* 0x000000ffff037224 */ /* 0x000fe400078e0a03 */
[C---:B------:R-:W-:Y:S02]  /*1220*/  IMAD R19, R4.reuse, R10, R19 ;  /* 0x0000000a04137224 */ /* 0x040fe400078e0213 */
[C---:B------:R-:W-:Y:S02]  /*1230*/  IMAD R29, R4.reuse, R8, R29 ;  /* 0x00000008041d7224 */ /* 0x040fe400078e021d */
[C---:B------:R-:W-:Y:S01]  /*1240*/  IMAD R35, R4.reuse, R3, R35 ;  /* 0x0000000304237224 */ /* 0x040fe200078e0223 */
[----:B------:R-:W-:Y:S01]  /*1250*/  ISETP.GT.U32.AND P4, PT, R4, R19, PT ;  /* 0x000000130400720c */ /* 0x000fe20003f84070 */
[----:B------:R-:W-:-:S04]  /*1260*/  IMAD.HI.U32 R10, R6, R31, RZ ;  /* 0x0000001f060a7227 */ /* 0x000fc800078e00ff */
[----:B------:R-:W-:-:S04]  /*1270*/  IMAD.HI.U32 R8, R6, R75, RZ ;  /* 0x0000004b06087227 */ /* 0x000fc800078e00ff */
[----:B------:R-:W-:-:S04]  /*1280*/  IMAD.HI.U32 R3, R6, R81, RZ ;  /* 0x0000005106037227 */ /* 0x000fc800078e00ff */
[----:B------:R-:W-:Y:S01]  /*1290*/  @!P0 IMAD.IADD R5, R5, 0x1, -R16 ;  /* 0x0000000105058824 */ /* 0x000fe200078e0a10 */
[----:B------:R-:W-:Y:S01]  /*12a0*/  ISETP.GT.U32.AND P0, PT, R4, R11, PT ;  /* 0x0000000b0400720c */ /* 0x000fe20003f04070 */
[----:B------:R-:W-:Y:S02]  /*12b0*/  IMAD.MOV R10, RZ, RZ, -R10 ;  /* 0x000000ffff0a7224 */ /* 0x000fe400078e0a0a */
[----:B------:R-:W-:Y:S01]  /*12c0*/  IMAD.MOV R8, RZ, RZ, -R8 ;  /* 0x000000ffff087224 */ /* 0x000fe200078e0a08 */
[----:B------:R-:W-:Y:S01]  /*12d0*/  ISETP.GT.U32.AND P1, PT, R16, R5, PT ;  /* 0x000000051000720c */ /* 0x000fe20003f24070 */
[----:B------:R-:W-:Y:S02]  /*12e0*/  IMAD.MOV R3, RZ, RZ, -R3 ;  /* 0x000000ffff037224 */ /* 0x000fe400078e0a03 */
[C---:B------:R-:W-:Y:S02]  /*12f0*/  IMAD R25, R4.reuse, R12, R25 ;  /* 0x0000000c04197224 */ /* 0x040fe400078e0219 */
[----:B------:R-:W-:-:S02]  /*1300*/  IMAD R31, R4, R10, R31 ;  /* 0x0000000a041f7224 */ /* 0x000fc400078e021f */
[C---:B------:R-:W-:Y:S02]  /*1310*/  IMAD R75, R4.reuse, R8, R75 ;  /* 0x00000008044b7224 */ /* 0x040fe400078e024b */
[----:B------:R-:W-:Y:S02]  /*1320*/  IMAD R81, R4, R3, R81 ;  /* 0x0000000304517224 */ /* 0x000fe400078e0251 */
[----:B------:R-:W-:-:S04]  /*1330*/  IMAD.HI.U32 R10, R6, R77, RZ ;  /* 0x0000004d060a7227 */ /* 0x000fc800078e00ff */
[----:B------:R-:W-:-:S04]  /*1340*/  IMAD.HI.U32 R12, R6, R79, RZ ;  /* 0x0000004f060c7227 */ /* 0x000fc800078e00ff */
[----:B------:R-:W-:-:S04]  /*1350*/  IMAD.HI.U32 R8, R6, R85, RZ ;  /* 0x0000005506087227 */ /* 0x000fc800078e00ff */
[----:B------:R-:W-:-:S04]  /*1360*/  IMAD.HI.U32 R3, R6, R93, RZ ;  /* 0x0000005d06037227 */ /* 0x000fc800078e00ff */
[----:B------:R-:W-:-:S04]  /*1370*/  IMAD.HI.U32 R0, R6, R91, RZ ;  /* 0x0000005b06007227 */ /* 0x000fc800078e00ff */
[----:B------:R-:W-:Y:S02]  /*1380*/  IMAD.MOV R10, RZ, RZ, -R10 ;  /* 0x000000ffff0a7224 */ /* 0x000fe400078e0a0a */
[----:B------:R-:W-:Y:S02]  /*1390*/  IMAD.MOV R12, RZ, RZ, -R12 ;  /* 0x000000ffff0c7224 */ /* 0x000fe400078e0a0c */
[----:B------:R-:W-:Y:S02]  /*13a0*/  IMAD.MOV R8, RZ, RZ, -R8 ;  /* 0x000000ffff087224 */ /* 0x000fe400078e0a08 */
[----:B------:R-:W-:Y:S02]  /*13b0*/  IMAD.MOV R3, RZ, RZ, -R3 ;  /* 0x000000ffff037224 */ /* 0x000fe400078e0a03 */
[----:B------:R-:W-:Y:S02]  /*13c0*/  IMAD.MOV R0, RZ, RZ, -R0 ;  /* 0x000000ffff007224 */ /* 0x000fe400078e0a00 */
[----:B------:R-:W-:-:S02]  /*13d0*/  IMAD R77, R4, R10, R77 ;  /* 0x0000000a044d7224 */ /* 0x000fc400078e024d */
[C---:B------:R-:W-:Y:S02]  /*13e0*/  IMAD R79, R4.reuse, R12, R79 ;  /* 0x0000000c044f7224 */ /* 0x040fe400078e024f */
[C---:B------:R-:W-:Y:S02]  /*13f0*/  IMAD R85, R4.reuse, R8, R85 ;  /* 0x0000000804557224 */ /* 0x040fe400078e0255 */
[----:B------:R-:W-:Y:S01]  /*1400*/  IMAD R93, R4, R3, R93 ;  /* 0x00000003045d7224 */ /* 0x000fe200078e025d */
[----:B------:R-:W-:Y:S01]  /*1410*/  LOP3.LUT R3, R65, 0x74, RZ, 0xfc, !PT ;  /* 0x0000007441037812 */ /* 0x000fe200078efcff */
[----:B------:R-:W-:-:S03]  /*1420*/  IMAD.HI.U32 R10, R6, R87, RZ ;  /* 0x00000057060a7227 */ /* 0x000fc600078e00ff */
[----:B------:R-:W-:Y:S01]  /*1430*/  IABS R105, R3 ;  /* 0x0000000300697213 */ /* 0x000fe20000000000 */
[----:B------:R-:W-:-:S04]  /*1440*/  IMAD.HI.U32 R12, R6, R89, RZ ;  /* 0x00000059060c7227 */ /* 0x000fc800078e00ff */
[----:B------:R-:W-:-:S04]  /*1450*/  IMAD.HI.U32 R8, R6, R97, RZ ;  /* 0x0000006106087227 */ /* 0x000fc800078e00ff */
[C---:B------:R-:W-:Y:S01]  /*1460*/  IMAD R91, R4.reuse, R0, R91 ;  /* 0x00000000045b7224 */ /* 0x040fe200078e025b */
[----:B------:R-:W-:Y:S01]  /*1470*/  LOP3.LUT R0, R65, 0x7c, RZ, 0xfc, !PT ;  /* 0x0000007c41007812 */ /* 0x000fe200078efcff */
[----:B------:R-:W-:Y:S01]  /*1480*/  @!P1 IMAD.IADD R5, R5, 0x1, -R16 ;  /* 0x0000000105059824 */ /* 0x000fe200078e0a10 */
[C---:B------:R-:W-:Y:S01]  /*1490*/  ISETP.GT.U32.AND P1, PT, R4.reuse, R13, PT ;  /* 0x0000000d0400720c */ /* 0x040fe20003f24070 */
[----:B------:R-:W-:Y:S01]  /*14a0*/  IMAD.MOV R10, RZ, RZ, -R10 ;  /* 0x000000ffff0a7224 */ /* 0x000fe200078e0a0a */
[----:B------:R-:W-:Y:S01]  /*14b0*/  IABS R103, R0 ;  /* 0x0000000000677213 */ /* 0x000fe20000000000 */
[----:B------:R-:W-:Y:S02]  /*14c0*/  IMAD.MOV R12, RZ, RZ, -R12 ;  /* 0x000000ffff0c7224 */ /* 0x000fe400078e0a0c */
[----:B------:R-:W-:Y:S02]  /*14d0*/  IMAD.MOV R8, RZ, RZ, -R8 ;  /* 0x000000ffff087224 */ /* 0x000fe400078e0a08 */
        /* <DEDUP_REMOVED lines=8> */
[----:B------:R-:W-:Y:S01]  /*1560*/  @!P5 IMAD.IADD R7, R7, 0x1, -R4 ;  /* 0x000000010707d824 */ /* 0x000fe200078e0a04 */
[C---:B------:R-:W-:Y:S01]  /*1570*/  ISETP.GT.U32.AND P5, PT, R4.reuse, R21, PT ;  /* 0x000000150400720c */ /* 0x040fe20003fa4070 */
[----:B------:R-:W-:Y:S02]  /*1580*/  IMAD.MOV R6, RZ, RZ, -R6 ;  /* 0x000000ffff067224 */ /* 0x000fe400078e0a06 */
[--C-:B------:R-:W-:Y:S01]  /*1590*/  @!P1 IMAD.IADD R13, R13, 0x1, -R4.reuse ;  /* 0x000000010d0d9824 */ /* 0x100fe200078e0a04 */
[C---:B------:R-:W-:Y:S01]  /*15a0*/  ISETP.GT.U32.AND P1, PT, R4.reuse, R7, PT ;  /* 0x000000070400720c */ /* 0x040fe20003f24070 */
[----:B------:R-:W-:Y:S01]  /*15b0*/  IMAD R103, R4, R6, R103 ;  /* 0x0000000604677224 */ /* 0x000fe200078e0267 */
[----:B------:R-:W-:Y:S01]  /*15c0*/  LOP3.LUT R6, R66, 0xc0, RZ, 0xc0, !PT ;  /* 0x000000c042067812 */ /* 0x000fe200078ec0ff */
[--C-:B------:R-:W-:Y:S02]  /*15d0*/  @!P0 IMAD.IADD R11, R11, 0x1, -R4.reuse ;  /* 0x000000010b0b8824 */ /* 0x100fe400078e0a04 */
[--C-:B------:R-:W-:Y:S01]  /*15e0*/  @!P6 IMAD.IADD R9, R9, 0x1, -R4.reuse ;  /* 0x000000010909e824 */ /* 0x100fe200078e0a04 */
[C---:B------:R-:W-:Y:S01]  /*15f0*/  ISETP.GT.U32.AND P6, PT, R4.reuse, R25, PT ;  /* 0x000000190400720c */ /* 0x040fe20003fc4070 */
        /* <DEDUP_REMOVED lines=8> */
[----:B------:R-:W-:Y:S01]  /*1680*/  @!P5 IMAD.IADD R21, R21, 0x1, -R4 ;  /* 0x000000011515d824 */ /* 0x000fe200078e0a04 */
[----:B------:R-:W-:Y:S01]  /*1690*/  ISETP.GT.U32.AND P1, PT, R4, R19, PT ;  /* 0x000000130400720c */ /* 0x000fe20003f24070 */
[----:B------:R-:W-:-:S02]  /*16a0*/  IMAD.MOV R10, RZ, RZ, -R10 ;  /* 0x000000ffff0a7224 */ /* 0x000fc400078e0a0a */
        /* <DEDUP_REMOVED lines=12> */
[C---:B------:R-:W-:Y:S01]  /*1770*/  IMAD R101, R4.reuse, R10, R101 ;  /* 0x0000000a04657224 */ /* 0x040fe200078e0265 */
        /* <DEDUP_REMOVED lines=14> */
[----:B------:R-:W1:Y:S01]  /*1860*/  LDS R10, [UR22] ;  /* 0x00000016ff0a7984 */ /* 0x000e620008000800 */
        /* <DEDUP_REMOVED lines=11> */
[C---:B------:R-:W-:Y:S01]  /*1920*/  ISETP.GT.U32.AND P1, PT, R4.reuse, R69, PT ;  /* 0x000000450400720c */ /* 0x040fe20003f24070 */
[----:B------:R-:W-:Y:S01]  /*1930*/  IMAD.MOV R8, RZ, RZ, -R8 ;  /* 0x000000ffff087224 */ /* 0x000fe200078e0a08 */
        /* <DEDUP_REMOVED lines=14> */
[----:B------:R-:W-:Y:S01]  /*1a20*/  ISETP.GT.U32.AND P3, PT, R4, R75, PT ;  /* 0x0000004b0400720c */ /* 0x000fe20003f64070 */
[----:B------:R-:W-:-:S02]  /*1a30*/  @!P6 IMAD.IADD R33, R33, 0x1, -R4 ;  /* 0x000000012121e824 */ /* 0x000fc400078e0a04 */
        /* <DEDUP_REMOVED lines=20> */
[--C-:B------:R-:W-:Y:S01]  /*1b80*/  @!P5 IMAD.IADD R93, R93, 0x1, -R4.reuse ;  /* 0x000000015d5dd824 */ /* 0x100fe200078e0a04 */
[----:B-1----:R-:W-:Y:S01]  /*1b90*/  R2UR UR23, R10 ;  /* 0x000000000a1772ca */ /* 0x002fe200000e0000 */
[----:B------:R-:W-:-:S02]  /*1ba0*/  @!P1 IMAD.IADD R97, R97, 0x1, -R4 ;  /* 0x0000000161619824 */ /* 0x000fc400078e0a04 */
[----:B------:R-:W-:Y:S01]  /*1bb0*/  @!P2 IMAD.IADD R85, R85, 0x1, -R4 ;  /* 0x000000015555a824 */ /* 0x000fe200078e0a04 */
[C---:B------:R-:W-:Y:S01]  /*1bc0*/  ISETP.GT.U32.AND P1, PT, R4.reuse, R93, PT ;  /* 0x0000005d0400720c */ /* 0x040fe20003f24070 */
[----:B------:R-:W-:Y:S01]  /*1bd0*/  IMAD.MOV R12, RZ, RZ, -R12 ;  /* 0x000000ffff0c7224 */ /* 0x000fe200078e0a0c */
[C---:B------:R-:W-:Y:S01]  /*1be0*/  ISETP.GT.U32.AND P2, PT, R4.reuse, R99, PT ;  /* 0x000000630400720c */ /* 0x040fe20003f44070 */
[----:B------:R-:W-:Y:S02]  /*1bf0*/  IMAD.MOV R14, RZ, RZ, -R14 ;  /* 0x000000ffff0e7224 */ /* 0x000fe400078e0a0e */
[C---:B------:R-:W-:Y:S01]  /*1c00*/  IMAD R105, R4.reuse, R12, R105 ;  /* 0x0000000c04697224 */ /* 0x040fe200078e0269 */
[----:B------:R-:W-:Y:S01]  /*1c10*/  SHF.R.U32.HI R12, RZ, 0x5, R66 ;  /* 0x00000005ff0c7819 */ /* 0x000fe20000011642 */
[----:B------:R-:W-:Y:S02]  /*1c20*/  IMAD R107, R4, R14, R107 ;  /* 0x0000000e046b7224 */ /* 0x000fe400078e026b */
[--C-:B------:R-:W-:Y:S01]  /*1c30*/  @!P6 IMAD.IADD R101, R101, 0x1, -R4.reuse ;  /* 0x000000016565e824 */ /* 0x100fe200078e0a04 */
[----:B------:R-:W-:Y:S01]  /*1c40*/  ISETP.NE.AND P6, PT, R22, RZ, PT ;  /* 0x000000ff1600720c */ /* 0x000fe20003fc5270 */
        /* <DEDUP_REMOVED lines=10> */
[----:B------:R-:W-:Y:S01]  /*1cf0*/  IMAD.MOV.U32 R221, RZ, RZ, R5 ;  /* 0x000000ffffdd7224 */ /* 0x000fe200078e0005 */
[----:B------:R-:W-:Y:S01]  /*1d00*/  ISETP.GT.U32.AND P0, PT, R4, R91, PT ;  /* 0x0000005b0400720c */ /* 0x000fe20003f04070 */
[----:B------:R-:W-:Y:S01]  /*1d10*/  IMAD.SHL.U32 R8, R66, 0x4, RZ ;  /* 0x0000000442087824 */ /* 0x000fe200078e00ff */
[----:B------:R-:W-:Y:S01]  /*1d20*/  R2UR UR9, R12 ;  /* 0x000000000c0972ca */ /* 0x000fe200000e0000 */
[--C-:B------:R-:W-:Y:S01]  /*1d30*/  @!P3 IMAD.IADD R105, R105, 0x1, -R4.reuse ;  /* 0x000000016969b824 */ /* 0x100fe200078e0a04 */
[----:B------:R-:W-:Y:S01]  /*1d40*/  ISETP.GE.AND P3, PT, R38, RZ, PT ;  /* 0x000000ff2600720c */ /* 0x000fe20003f66270 */
[--C-:B------:R-:W-:Y:S01]  /*1d50*/  @!P4 IMAD.IADD R107, R107, 0x1, -R4.reuse ;  /* 0x000000016b6bc824 */ /* 0x100fe200078e0a04 */
[----:B------:R-:W-:Y:S01]  /*1d60*/  ISETP.GT.U32.AND P4, PT, R4, R97, PT ;  /* 0x000000610400720c */ /* 0x000fe20003f84070 */
[--C-:B------:R-:W-:Y:S01]  /*1d70*/  @!P5 IMAD.IADD R89, R89, 0x1, -R4.reuse ;  /* 0x000000015959d824 */ /* 0x100fe200078e0a04 */
[----:B------:R-:W-:Y:S01]  /*1d80*/  LOP3.LUT R67, R8, 0x7c, RZ, 0xc0, !PT ;  /* 0x0000007c08437812 */ /* 0x000fe200078ec0ff */
[--C-:B------:R-:W-:Y:S01]  /*1d90*/  @!P1 IMAD.IADD R101, R101, 0x1, -R4.reuse ;  /* 0x0000000165659824 */ /* 0x100fe200078e0a04 */
[----:B------:R-:W-:Y:S01]  /*1da0*/  ISETP.GE.AND P1, PT, R65, RZ, PT ;  /* 0x000000ff4100720c */ /* 0x000fe20003f26270 */
[--C-:B------:R-:W-:Y:S01]  /*1db0*/  @!P2 IMAD.IADD R95, R95, 0x1, -R4.reuse ;  /* 0x000000015f5fa824 */ /* 0x100fe200078e0a04 */
[C---:B------:R-:W-:Y:S01]  /*1dc0*/  ISETP.GT.U32.AND P2, PT, R4.reuse, R105, PT ;  /* 0x000000690400720c */ /* 0x040fe20003f44070 */
[--C-:B------:R-:W-:Y:S01]  /*1dd0*/  @!P0 IMAD.IADD R91, R91, 0x1, -R4.reuse ;  /* 0x000000015b5b8824 */ /* 0x100fe200078e0a04 */
[C---:B------:R-:W-:Y:S01]  /*1de0*/  ISETP.GT.U32.AND P5, PT, R4.reuse, R107, PT ;  /* 0x0000006b0400720c */ /* 0x040fe20003fa4070 */
[----:B------:R-:W-:Y:S01]  /*1df0*/  IMAD.MOV.U32 R5, RZ, RZ, R19 ;  /* 0x000000ffff057224 */ /* 0x000fe200078e0013 */
[----:B------:R-:W-:Y:S01]  /*1e00*/  ISETP.GT.U32.AND P0, PT, R4, R99, PT ;  /* 0x000000630400720c */ /* 0x000fe20003f04070 */
[----:B------:R-:W-:Y:S01]  /*1e10*/  @!P3 IMAD.MOV R221, RZ, RZ, -R221 ;  /* 0x000000ffffddb224 */ /* 0x000fe200078e0add */
[----:B------:R-:W-:Y:S01]  /*1e20*/  ISETP.GE.AND P3, PT, R61, RZ, PT ;  /* 0x000000ff3d00720c */ /* 0x000fe20003f66270 */
[----:B------:R-:W-:Y:S01]  /*1e30*/  @!P4 IMAD.IADD R97, R97, 0x1, -R4 ;  /* 0x000000016161c824 */ /* 0x000fe200078e0a04 */
[----:B------:R-:W-:Y:S01]  /*1e40*/  ISETP.GE.AND P4, PT, R63, RZ, PT ;  /* 0x000000ff3f00720c */ /* 0x000fe20003f86270 */
[----:B------:R-:W-:Y:S01]  /*1e50*/  IMAD R67, R6, 0x2, R67 ;  /* 0x0000000206437824 */ /* 0x000fe200078e0243 */
[----:B------:R-:W-:Y:S01]  /*1e60*/  SHF.R.U32.HI R8, RZ, 0x2, R6 ;  /* 0x00000002ff087819 */ /* 0x000fe20000011606 */
[----:B------:R-:W-:Y:S01]  /*1e70*/  @!P1 IMAD.MOV R7, RZ, RZ, -R7 ;  /* 0x000000ffff079224 */ /* 0x000fe200078e0a07 */
[----:B------:R-:W-:Y:S01]  /*1e80*/  ISETP.GE.AND P1, PT, R60, RZ, PT ;  /* 0x000000ff3c00720c */ /* 0x000fe20003f26270 */
[--C-:B------:R-:W-:Y:S01]  /*1e90*/  @!P2 IMAD.IADD R105, R105, 0x1, -R4.reuse ;  /* 0x000000016969a824 */ /* 0x100fe200078e0a04 */
[----:B------:R-:W-:Y:S01]  /*1ea0*/  ISETP.GE.AND P2, PT, R64, RZ, PT ;  /* 0x000000ff4000720c */ /* 0x000fe20003f46270 */
[--C-:B------:R-:W-:Y:S01]  /*1eb0*/  @!P5 IMAD.IADD R107, R107, 0x1, -R4.reuse ;  /* 0x000000016b6bd824 */ /* 0x100fe200078e0a04 */
[----:B------:R-:W-:Y:S01]  /*1ec0*/  ISETP.GE.AND P5, PT, R62, RZ, PT ;  /* 0x000000ff3e00720c */ /* 0x000fe20003fa6270 */
[----:B------:R-:W-:Y:S01]  /*1ed0*/  @!P0 IMAD.IADD R99, R99, 0x1, -R4 ;  /* 0x0000000163638824 */ /* 0x000fe200078e0a04 */
[----:B------:R-:W-:Y:S01]  /*1ee0*/  ISETP.NE.AND P0, PT, R23, RZ, PT ;  /* 0x000000ff1700720c */ /* 0x000fe20003f05270 */
[----:B------:R-:W-:Y:S01]  /*1ef0*/  @!P3 IMAD.MOV R15, RZ, RZ, -R15 ;  /* 0x000000ffff0fb224 */ /* 0x000fe200078e0a0f */
[----:B------:R-:W-:Y:S01]  /*1f00*/  ISETP.GE.AND P3, PT, R56, RZ, PT ;  /* 0x000000ff3800720c */ /* 0x000fe20003f66270 */
[----:B------:R-:W-:Y:S01]  /*1f10*/  @!P4 IMAD.MOV R11, RZ, RZ, -R11 ;  /* 0x000000ffff0bc224 */ /* 0x000fe200078e0a0b */
[----:B------:R-:W-:Y:S01]  /*1f20*/  ISETP.GE.AND P4, PT, R58, RZ, PT ;  /* 0x000000ff3a00720c */ /* 0x000fe20003f86270 */
[----:B------:R-:W-:Y:S01]  /*1f30*/  IMAD.MOV.U32 R71, RZ, RZ, R35 ;  /* 0x000000ffff477224 */ /* 0x000fe200078e0023 */
[----:B------:R-:W-:Y:S01]  /*1f40*/  LOP3.LUT R4, RZ, R23, RZ, 0x33, !PT ;  /* 0x00000017ff047212 */ /* 0x000fe200078e33ff */
[----:B------:R-:W-:Y:S01]  /*1f50*/  @!P1 IMAD.MOV R17, RZ, RZ, -R17 ;  /* 0x000000ffff119224 */ /* 0x000fe200078e0a11 */
[----:B------:R-:W-:Y:S01]  /*1f60*/  ISETP.GE.AND P1, PT, R55, RZ, PT ;  /* 0x000000ff3700720c */ /* 0x000fe20003f26270 */
[----:B------:R-:W-:Y:S01]  /*1f70*/  @!P2 IMAD.MOV R9, RZ, RZ, -R9 ;  /* 0x000000ffff09a224 */ /* 0x000fe200078e0a09 */
[----:B------:R-:W-:Y:S01]  /*1f80*/  ISETP.GE.AND P2, PT, R59, RZ, PT ;  /* 0x000000ff3b00720c */ /* 0x000fe20003f46270 */
[----:B------:R-:W-:Y:S01]  /*1f90*/  @!P5 IMAD.MOV R13, RZ, RZ, -R13 ;  /* 0x000000ffff0dd224 */ /* 0x000fe200078e0a0d */
[----:B------:R-:W-:Y:S01]  /*1fa0*/  ISETP.GE.AND P5, PT, R57, RZ, PT ;  /* 0x000000ff3900720c */ /* 0x000fe20003fa6270 */
[----:B------:R-:W-:Y:S01]  /*1fb0*/  IMAD.MOV.U32 R23, RZ, RZ, R21 ;  /* 0x000000ffff177224 */ /* 0x000fe200078e0015 */
[----:B------:R-:W-:Y:S01]  /*1fc0*/  LOP3.LUT R113, R67, R8, RZ, 0x3c, !PT ;  /* 0x0000000843717212 */ /* 0x000fe200078e3cff */
[----:B------:R-:W-:Y:S01]  /*1fd0*/  @!P3 IMAD.MOV R27, RZ, RZ, -R27 ;  /* 0x000000ffff1bb224 */ /* 0x000fe200078e0a1b */
[----:B------:R-:W-:Y:S01]  /*1fe0*/  ISETP.GE.AND P3, PT, R51, RZ, PT ;  /* 0x000000ff3300720c */ /* 0x000fe20003f66270 */
[----:B------:R-:W-:Y:S01]  /*1ff0*/  @!P4 IMAD.MOV R23, RZ, RZ, -R23 ;  /* 0x000000ffff17c224 */ /* 0x000fe200078e0a17 */
[----:B------:R-:W-:Y:S01]  /*2000*/  ISETP.GE.AND P4, PT, R53, RZ, PT ;  /* 0x000000ff3500720c */ /* 0x000fe20003f86270 */
[----:B------:R-:W-:Y:S01]  /*2010*/  IMAD.MOV.U32 R67, RZ, RZ, R33 ;  /* 0x000000ffff437224 */ /* 0x000fe200078e0021 */
[----:B------:R-:W-:Y:S01]  /*2020*/  @!P6 LOP3.LUT R221, RZ, R22, RZ, 0x33, !PT ;  /* 0x00000016ffdde212 */ /* 0x000fe200078e33ff */
[----:B------:R-:W-:Y:S01]  /*2030*/  @!P1 IMAD.MOV R29, RZ, RZ, -R29 ;  /* 0x000000ffff1d9224 */ /* 0x000fe200078e0a1d */
[----:B------:R-:W-:Y:S01]  /*2040*/  ISETP.GE.AND P1, PT, R50, RZ, PT ;  /* 0x000000ff3200720c */ /* 0x000fe20003f26270 */
[----:B------:R-:W-:Y:S01]  /*2050*/  @!P2 IMAD.MOV R5, RZ, RZ, -R5 ;  /* 0x000000ffff05a224 */ /* 0x000fe200078e0a05 */
[----:B------:R-:W-:Y:S01]  /*2060*/  ISETP.GE.AND P2, PT, R54, RZ, PT ;  /* 0x000000ff3600720c */ /* 0x000fe20003f46270 */
[----:B------:R-:W-:Y:S01]  /*2070*/  @!P5 IMAD.MOV R25, RZ, RZ, -R25 ;  /* 0x000000ffff19d224 */ /* 0x000fe200078e0a19 */
[----:B------:R-:W-:Y:S01]  /*2080*/  ISETP.GE.AND P5, PT, R52, RZ, PT ;  /* 0x000000ff3400720c */ /* 0x000fe20003fa6270 */
[----:B------:R-:W-:Y:S01]  /*2090*/  IMAD.MOV.U32 R73, RZ, RZ, R69 ;  /* 0x000000ffff497224 */ /* 0x000fe200078e0045 */
[----:B------:R-:W-:Y:S01]  /*20a0*/  ISETP.GE.AND P6, PT, R0, RZ, PT ;  /* 0x000000ff0000720c */ /* 0x000fe20003fc6270 */
[----:B------:R-:W-:Y:S01]  /*20b0*/  IMAD.MOV.U32 R111, RZ, RZ, R103 ;  /* 0x000000ffff6f7224 */ /* 0x000fe200078e0067 */
[----:B------:R-:W-:Y:S01]  /*20c0*/  SEL R35, R4, R15, !P0 ;  /* 0x0000000f04237207 */ /* 0x000fe20004000000 */
[----:B------:R-:W-:Y:S01]  /*20d0*/  @!P4 IMAD.MOV R67, RZ, RZ, -R67 ;  /* 0x000000ffff43c224 */ /* 0x000fe200078e0a43 */
[----:B------:R-:W-:Y:S01]  /*20e0*/  ISETP.GE.AND P4, PT, R48, RZ, PT ;  /* 0x000000ff3000720c */ /* 0x000fe20003f86270 */
        /* <DEDUP_REMOVED lines=8> */
[----:B------:R-:W-:Y:S01]  /*2170*/  IMAD.MOV.U32 R103, RZ, RZ, R101 ;  /* 0x000000ffff677224 */ /* 0x000fe200078e0065 */
[C---:B------:R-:W-:Y:S01]  /*2180*/  SEL R19, R4.reuse, R13, !P0 ;  /* 0x0000000d04137207 */ /* 0x040fe20004000000 */
        /* <DEDUP_REMOVED lines=13> */
[C---:B------:R-:W-:Y:S01]  /*2260*/  SEL R33, R4.reuse, R25, !P0 ;  /* 0x0000001904217207 */ /* 0x040fe20004000000 */
[----:B------:R-:W-:Y:S01]  /*2270*/  IMAD R221, R221, UR4, RZ ;  /* 0x00000004dddd7c24 */ /* 0x000fe2000f8e02ff */
        /* <DEDUP_REMOVED lines=11> */
[----:B------:R-:W-:Y:S01]  /*2330*/  IMAD.U32 R8, RZ, RZ, UR14 ;  /* 0x0000000eff087e24 */ /* 0x000fe2000f8e00ff */
[C---:B------:R-:W-:Y:S01]  /*2340*/  SEL R32, R4.reuse, R29, !P0 ;  /* 0x0000001d04207207 */ /* 0x040fe20004000000 */
[----:B------:R-:W-:Y:S01]  /*2350*/  USHF.L.U32 UR4, UR9, 0x15, URZ ;  /* 0x0000001509047899 */ /* 0x000fe200080006ff */
[C---:B------:R-:W-:Y:S01]  /*2360*/  SEL R14, R4.reuse, R31, !P0 ;  /* 0x0000001f040e7207 */ /* 0x040fe20004000000 */
[----:B------:R-:W-:Y:S01]  /*2370*/  @!P4 IMAD.MOV R99, RZ, RZ, -R99 ;  /* 0x000000ffff63c224 */ /* 0x000fe200078e0a63 */
        /* <DEDUP_REMOVED lines=8> */
[----:B------:R-:W-:Y:S01]  /*2400*/  SEL R22, R4, R107, !P0 ;  /* 0x0000006b04167207 */ /* 0x000fe20004000000 */
[----:B------:R-:W-:Y:S01]  /*2410*/  IMAD R207, R8, 0x4, R209 ;  /* 0x0000000408cf7824 */ /* 0x000fe200078e02d1 */
[C---:B------:R-:W-:Y:S01]  /*2420*/  SEL R34, R4.reuse, R5, !P0 ;  /* 0x0000000504227207 */ /* 0x040fe20004000000 */
[----:B------:R-:W-:Y:S01]  /*2430*/  USHF.L.U32 UR5, UR9, 0x4, URZ ;  /* 0x0000000409057899 */ /* 0x000fe200080006ff */
[C---:B------:R-:W-:Y:S01]  /*2440*/  SEL R31, R4.reuse, R67, !P0 ;  /* 0x00000043041f7207 */ /* 0x040fe20004000000 */
[----:B------:R-:W-:Y:S01]  /*2450*/  ULOP3.LUT UR4, UR4, 0x600000, URZ, 0xc0, !UPT ;  /* 0x0060000004047892 */ /* 0x000fe2000f8ec0ff */
[C---:B------:R-:W-:Y:S01]  /*2460*/  SEL R13, R4.reuse, R71, !P0 ;  /* 0x00000047040d7207 */ /* 0x040fe20004000000 */
[----:B------:R-:W-:Y:S01]  /*2470*/  ULOP3.LUT UR5, UR5, 0x40, URZ, 0xc0, !UPT ;  /* 0x0000004005057892 */ /* 0x000fe2000f8ec0ff */
[----:B------:R-:W-:-:S02]  /*2480*/  SEL R30, R4, R73, !P0 ;  /* 0x00000049041e7207 */ /* 0x000fc40004000000 */
[C---:B------:R-:W-:Y:S02]  /*2490*/  SEL R12, R4.reuse, R75, !P0 ;  /* 0x0000004b040c7207 */ /* 0x040fe40004000000 */
[C---:B------:R-:W-:Y:S02]  /*24a0*/  SEL R29, R4.reuse, R77, !P0 ;  /* 0x0000004d041d7207 */ /* 0x040fe40004000000 */
[C---:B------:R-:W-:Y:S02]  /*24b0*/  SEL R102, R4.reuse, R79, !P0 ;  /* 0x0000004f04667207 */ /* 0x040fe40004000000 */
[C---:B------:R-:W-:Y:S02]  /*24c0*/  SEL R28, R4.reuse, R81, !P0 ;  /* 0x00000051041c7207 */ /* 0x040fe40004000000 */
[C---:B------:R-:W-:Y:S02]  /*24d0*/  SEL R101, R4.reuse, R83, !P0 ;  /* 0x0000005304657207 */ /* 0x040fe40004000000 */
        /* <DEDUP_REMOVED lines=10> */
[----:B------:R-:W-:Y:S01]  /*2580*/  SEL R107, R4, R111, !P0 ;  /* 0x0000006f046b7207 */ /* 0x000fe20004000000 */
[----:B------:R-:W-:Y:S01]  /*2590*/  BAR.SYNC.DEFER_BLOCKING 0x0 ;  /* 0x0000000000007b1d */ /* 0x000fe20000010000 */
[----:B------:R-:W-:Y:S02]  /*25a0*/  ISETP.GT.AND P0, PT, R220, 0x3f, PT ;  /* 0x0000003fdc00780c */ /* 0x000fe40003f04270 */
[----:B------:R-:W-:-:S02]  /*25b0*/  ISETP.GE.AND P1, PT, R225, R224, PT ;  /* 0x000000e0e100720c */ /* 0x000fc40003f26270 */
[----:B------:R-:W-:Y:S02]  /*25c0*/  SEL R20, RZ, 0x4, !P0 ;  /* 0x00000004ff147807 */ /* 0x000fe40004000000 */
[-C--:B------:R-:W-:Y:S02]  /*25d0*/  ISETP.GE.AND P0, PT, R219, R224.reuse, PT ;  /* 0x000000e0db00720c */ /* 0x080fe40003f06270 */
[C---:B------:R-:W-:Y:S02]  /*25e0*/  SEL R4, R20.reuse, RZ, !P1 ;  /* 0x000000ff14047207 */ /* 0x040fe40004800000 */
[----:B------:R-:W-:Y:S02]  /*25f0*/  SEL R5, R20, RZ, !P0 ;  /* 0x000000ff14057207 */ /* 0x000fe40004000000 */
[----:B------:R-:W-:Y:S02]  /*2600*/  ISETP.GE.AND P0, PT, R218, R224, PT ;  /* 0x000000e0da00720c */ /* 0x000fe40003f06270 */
[----:B------:R-:W-:-:S02]  /*2610*/  LEA R67, P2, R221, UR16, 0x2 ;  /* 0x00000010dd437c11 */ /* 0x000fc4000f8410ff */
[----:B------:R-:W-:Y:S02]  /*2620*/  ISETP.NE.U32.AND P6, PT, R4, RZ, PT ;  /* 0x000000ff0400720c */ /* 0x000fe40003fc5070 */
[----:B------:R-:W-:Y:S02]  /*2630*/  ISETP.GE.AND P1, PT, R217, R224, PT ;  /* 0x000000e0d900720c */ /* 0x000fe40003f26270 */
[C---:B------:R-:W-:Y:S02]  /*2640*/  SEL R4, R20.reuse, RZ, !P0 ;  /* 0x000000ff14047207 */ /* 0x040fe40004000000 */
[----:B------:R-:W-:Y:S02]  /*2650*/  LEA.HI.X.SX32 R71, R221, UR17, 0x2, P2 ;  /* 0x00000011dd477c11 */ /* 0x000fe400090f16ff */
[----:B------:R-:W-:Y:S02]  /*2660*/  ISETP.NE.U32.AND P2, PT, R5, RZ, PT ;  /* 0x000000ff0500720c */ /* 0x000fe40003f45070 */
[----:B------:R-:W-:-:S02]  /*2670*/  SEL R5, R20, RZ, !P1 ;  /* 0x000000ff14057207 */ /* 0x000fc40004800000 */
[----:B------:R-:W-:Y:S01]  /*2680*/  ISETP.NE.U32.AND P1, PT, R4, RZ, PT ;  /* 0x000000ff0400720c */ /* 0x000fe20003f25070 */
[----:B------:R-:W-:Y:S01]  /*2690*/  IMAD.SHL.U32 R4, R66, 0x10, RZ ;  /* 0x0000001042047824 */ /* 0x000fe200078e00ff */
[----:B------:R-:W-:Y:S02]  /*26a0*/  LEA R108, P3, R222, UR18, 0x2 ;  /* 0x00000012de6c7c11 */ /* 0x000fe4000f8610ff */
[----:B------:R-:W-:Y:S02]  /*26b0*/  SHF.R.U32.HI R6, RZ, 0x4, R6 ;  /* 0x00000004ff067819 */ /* 0x000fe40000011606 */
[----:B------:R-:W-:Y:S02]  /*26c0*/  LOP3.LUT R205, R4, 0x70, RZ, 0xc0, !PT ;  /* 0x0000007004cd7812 */ /* 0x000fe400078ec0ff */
[----:B------:R-:W-:Y:S01]  /*26d0*/  LEA R4, P4, R216, R67, 0x2 ;  /* 0x00000043d8047211 */ /* 0x000fe200078810ff */
[----:B------:R-:W-:Y:S01]  /*26e0*/  IMAD R10, R223, 0x80, R6 ;  /* 0x00000080df0a7824 */ /* 0x000fe200078e0206 */
[----:B------:R-:W-:-:S02]  /*26f0*/  ISETP.GE.AND P5, PT, R208, R224, PT ;  /* 0x000000e0d000720c */ /* 0x000fc40003fa6270 */
[----:B------:R-:W-:Y:S01]  /*2700*/  LEA.HI.X.SX32 R106, R222, UR19, 0x2, P3 ;  /* 0x00000013de6a7c11 */ /* 0x000fe200098f16ff */
[----:B------:R-:W-:Y:S01]  /*2710*/  IMAD.IADD R205, R205, 0x1, R10 ;  /* 0x00000001cdcd7824 */ /* 0x000fe200078e020a */
[----:B------:R-:W-:Y:S02]  /*2720*/  ISETP.NE.U32.AND P3, PT, R5, RZ, PT ;  /* 0x000000ff0500720c */ /* 0x000fe40003f65070 */
[----:B------:R-:W-:Y:S02]  /*2730*/  LEA.HI.X.SX32 R5, R216, R71, 0x2, P4 ;  /* 0x00000047d8057211 */ /* 0x000fe400020f16ff */
[----:B------:R-:W-:Y:S02]  /*2740*/  LEA R6, P4, R215, R67, 0x2 ;  /* 0x00000043d7067211 */ /* 0x000fe400078810ff */
[----:B------:R-:W-:Y:S02]  /*2750*/  SEL R11, R20, RZ, !P5 ;  /* 0x000000ff140b7207 */ /* 0x000fe40006800000 */
[----:B------:R-:W-:-:S02]  /*2760*/  ISETP.GE.AND P5, PT, R206, R224, PT ;  /* 0x000000e0ce00720c */ /* 0x000fc40003fa6270 */
[----:B------:R-:W-:Y:S02]  /*2770*/  LEA.HI.X.SX32 R7, R215, R71, 0x2, P4 ;  /* 0x00000047d7077211 */ /* 0x000fe400020f16ff */
[----:B------:R-:W-:Y:S02]  /*2780*/  LOP3.LUT P0, RZ, R66, 0xff, RZ, 0xc0, !PT ;  /* 0x000000ff42ff7812 */ /* 0x000fe4000780c0ff */
[----:B------:R-:W-:Y:S02]  /*2790*/  LEA R8, P4, R207, R67, 0x2 ;  /* 0x00000043cf087211 */ /* 0x000fe400078810ff */
[----:B------:R-:W-:Y:S02]  /*27a0*/  LOP3.LUT R204, R113, 0x4000, R204, 0xf8, !PT ;  /* 0x0000400071cc7812 */ /* 0x000fe400078ef8cc */
[----:B------:R-:W-:Y:S01]  /*27b0*/  SEL R18, R20, RZ, !P5 ;  /* 0x000000ff14127207 */ /* 0x000fe20006800000 */
[----:B------:R-:W-:Y:S08]  /*27c0*/  BRA.U UP0, `(.L_x_5) ;  /* 0x0000000100187547 */ /* 0x000ff0000b800000 */
[----:B------:R-:W-:Y:S01]  /*27d0*/  ELECT P5, URZ, PT ;  /* 0x0000000000ff782f */ /* 0x000fe200038a0000 */
[----:B------:R-:W-:Y:S01]  /*27e0*/  IMAD.MOV.U32 R10, RZ, RZ, 0x1 ;  /* 0x00000001ff0a7424 */ /* 0x000fe200078e00ff */
[----:B------:R-:W-:Y:S01]  /*27f0*/  UMOV UR7, 0x40 ;  /* 0x0000004000077882 */ /* 0x000fe20000000000 */
[----:B------:R-:W-:Y:S01]  /*2800*/  UVIRTCOUNT.DEALLOC.SMPOOL 0x80 ;  /* 0x000000800000784c */ /* 0x000fe20000000000 */
[----:B------:R-:W-:-:S09]  /*2810*/  ULEA UR7, UR6, UR7, 0x18 ;  /* 0x0000000706077291 */ /* 0x000fd2000f8ec0ff */
[----:B------:R1:W-:Y:S03]  /*2820*/  @P5 STS.U8 [UR7], R10 ;  /* 0x0000000aff005988 */ /* 0x0003e60008000007 */
.L_x_5:
[----:B------:R-:W-:Y:S01]  /*2830*/  UIADD3 UR24, UPT, UPT, UR5, UR4, UR23 ;  /* 0x0000000405187290 */ /* 0x000fe2000fffe017 */
[C---:B------:R-:W-:Y:S01]  /*2840*/  LOP3.LUT R202, R205.reuse, 0x10, RZ, 0x3c, !PT ;  /* 0x00000010cdca7812 */ /* 0x040fe200078e3cff */
[----:B------:R-:W-:Y:S01]  /*2850*/  VOTEU.ALL UP1, P0 ;  /* 0x0000000000ff7886 */ /* 0x000fe20000020000 */
[----:B------:R-:W-:Y:S02]  /*2860*/  UIADD3 UR70, UPT, UPT, UR22, 0x24000, URZ ;  /* 0x0002400016467890 */ /* 0x000fe4000fffe0ff */
[----:B------:R-:W-:Y:S01]  /*2870*/  VIADD R203, R205, UR22 ;  /* 0x00000016cdcb7c36 */ /* 0x000fe20008000000 */
[----:B------:R-:W-:Y:S01]  /*2880*/  VOTEU.ALL UP2, P0 ;  /* 0x0000000000ff7886 */ /* 0x000fe20000040000 */
[----:B------:R-:W-:Y:S01]  /*2890*/  LEA.HI.X.SX32 R9, R207, R71, 0x2, P4 ;  /* 0x00000047cf097211 */ /* 0x000fe200020f16ff */
[----:B------:R-:W-:Y:S01]  /*28a0*/  IMAD.U32 R198, RZ, RZ, UR14 ;  /* 0x0000000effc67e24 */ /* 0x000fe2000f8e00ff */
[----:B------:R-:W-:-:S04]  /*28b0*/  @!UP1 UIADD3 UR6, UPT, UPT, -UR8, 0x100000, URZ ;  /* 0x0010000008069890 */ /* 0x000fc8000fffe1ff */
[----:B------:R-:W-:Y:S02]  /*28c0*/  @!UP1 USHF.L.U32 UR7, UR6, 0xb, URZ ;  /* 0x0000000b06079899 */ /* 0x000fe400080006ff */
[----:B------:R-:W-:Y:S01]  /*28d0*/  @!UP1 USHF.L.U32 UR6, UR6, 0x1, URZ ;  /* 0x0000000106069899 */ /* 0x000fe200080006ff */
[----:B------:R-:W-:Y:S01]  /*28e0*/  STTM.16dp32bit_t0_t15.x32 tmem[UR24], RZ ;  /* 0x000000ff000079ed */ /* 0x000fe20008a80018 */
[----:B------:R-:W-:Y:S01]  /*28f0*/  STTM.16dp32bit_t16_t31.x32 tmem[UR24+0x20], RZ ;  /* 0x000020ff000079ed */ /* 0x000fe20008aa0018 */
[----:B------:R-:W2:Y:S01]  /*2900*/  FENCE.VIEW.ASYNC.T ;  /* 0x00000000000073c6 */ /* 0x000ea20000000200 */
[----:B------:R-:W-:-:S04]  /*2910*/  @!UP1 UIADD3 UR4, UPT, UPT, -UR8, 0x100000, URZ ;  /* 0x0010000008049890 */ /* 0x000fc8000fffe1ff */
[----:B------:R-:W-:Y:S02]  /*2920*/  @!UP1 USHF.L.U32 UR5, UR4, 0xb, URZ ;  /* 0x0000000b04059899 */ /* 0x000fe400080006ff */
[----:B------:R-:W-:Y:S01]  /*2930*/  @!UP1 USHF.L.U32 UR4, UR4, 0x1, URZ ;  /* 0x0000000104049899 */ /* 0x000fe200080006ff */
[----:B--2---:R-:W-:Y:S01]  /*2940*/  BAR.SYNC.DEFER_BLOCKING 0x0 ;  /* 0x0000000000007b1d */ /* 0x004fe20000010000 */
[----:B------:R-:W-:Y:S01]  /*2950*/  VIADD R201, R202, UR22 ;  /* 0x00000016cac97c36 */ /* 0x000fe20008000000 */
[----:B------:R-:W-:Y:S01]  /*2960*/  ISETP.NE.U32.AND P4, PT, R11, RZ, PT ;  /* 0x000000ff0b00720c */ /* 0x000fe20003f85070 */
[----:B------:R-:W-:Y:S01]  /*2970*/  IMAD.U32 R95, RZ, RZ, UR36 ;  /* 0x00000024ff5f7e24 */ /* 0x000fe2000f8e00ff */
[C---:B------:R-:W-:Y:S01]  /*2980*/  LOP3.LUT R200, R225.reuse, 0xc, RZ, 0xfc, !PT ;  /* 0x0000000ce1c87812 */ /* 0x040fe200078efcff */
[----:B------:R-:W-:Y:S01]  /*2990*/  IMAD R198, R198, 0x4, R207 ;  /* 0x00000004c6c67824 */ /* 0x000fe200078e02cf */
[----:B------:R-:W-:Y:S01]  /*29a0*/  UMOV UR25, UR70 ;  /* 0x0000004600197c82 */ /* 0x000fe20008000000 */
[----:B------:R-:W-:Y:S01]  /*29b0*/  VOTEU.ALL UP1, P0 ;  /* 0x0000000000ff7886 */ /* 0x000fe20000020000 */
[----:B------:R-:W-:Y:S01]  /*29c0*/  IMAD.U32 R11, RZ, RZ, UR14 ;  /* 0x0000000eff0b7e24 */ /* 0x000fe2000f8e00ff */
[----:B------:R-:W-:Y:S01]  /*29d0*/  LOP3.LUT R199, R225, 0x2c, RZ, 0xfc, !PT ;  /* 0x0000002ce1c77812 */ /* 0x000fe200078efcff */
[----:B------:R-:W-:Y:S01]  /*29e0*/  IMAD.WIDE R94, R95, 0x4, R4 ;  /* 0x000000045f5e7825 */ /* 0x000fe200078e0204 */
[----:B------:R-:W-:Y:S01]  /*29f0*/  ISETP.NE.U32.AND P5, PT, R18, RZ, PT ;  /* 0x000000ff1200720c */ /* 0x000fe20003fa5070 */
[----:B------:R-:W-:Y:S01]  /*2a00*/  USHF.L.U32 UR15, UR15, 0x6, URZ ;  /* 0x000000060f0f7899 */ /* 0x000fe200080006ff */
[----:B------:R-:W-:Y:S01]  /*2a10*/  LOP3.LUT R194, R205, 0x20, RZ, 0x3c, !PT ;  /* 0x00000020cdc27812 */ /* 0x000fe200078e3cff */
[----:B------:R-:W-:Y:S01]  /*2a20*/  IMAD.U32 R93, RZ, RZ, UR36 ;  /* 0x00000024ff5d7e24 */ /* 0x000fe2000f8e00ff */
[----:B------:R-:W-:Y:S01]  /*2a30*/  LOP3.LUT R197, R225, 0x10, RZ, 0xfc, !PT ;  /* 0x00000010e1c57812 */ /* 0x000fe200078efcff */
[----:B------:R-:W-:Y:S01]  /*2a40*/  IMAD R196, R11, 0x4, R198 ;  /* 0x000000040bc47824 */ /* 0x000fe200078e02c6 */
[C---:B------:R-:W-:Y:S01]  /*2a50*/  LOP3.LUT R193, R225.reuse, 0x30, RZ, 0xfc, !PT ;  /* 0x00000030e1c17812 */ /* 0x040fe200078efcff */
[----:B------:R-:W-:Y:S01]  /*2a60*/  IMAD.U32 R97, RZ, RZ, UR36 ;  /* 0x00000024ff617e24 */ /* 0x000fe2000f8e00ff */
[----:B------:R-:W-:Y:S01]  /*2a70*/  LOP3.LUT R192, R225, 0x14, RZ, 0xfc, !PT ;  /* 0x00000014e1c07812 */ /* 0x000fe200078efcff */
[----:B------:R-:W-:Y:S01]  /*2a80*/  IMAD.WIDE R92, R93, 0x4, R6 ;  /* 0x000000045d5c7825 */ /* 0x000fe200078e0206 */
[----:B------:R-:W-:Y:S01]  /*2a90*/  LOP3.LUT R191, R225, 0x34, RZ, 0xfc, !PT ;  /* 0x00000034e1bf7812 */ /* 0x000fe200078efcff */
[----:B------:R-:W-:Y:S01]  /*2aa0*/  USHF.R.S32.HI UR13, URZ, 0x1f, UR36 ;  /* 0x0000001fff0d7899 */ /* 0x000fe20008011424 */
[----:B------:R-:W-:Y:S01]  /*2ab0*/  LOP3.LUT R188, R205, 0x30, RZ, 0x3c, !PT ;  /* 0x00000030cdbc7812 */ /* 0x000fe200078e3cff */
[----:B------:R-:W2:Y:S02]  /*2ac0*/  FENCE.VIEW.ASYNC.S ;  /* 0x00000000000073c6 */ /* 0x000ea40000000000 */
[----:B--2---:R-:W2:Y:S02]  /*2ad0*/  @!UP1 SYNCS.EXCH.64 URZ, [UR25], UR6 ;  /* 0x0000000619ff95b2 */ /* 0x004ea40008000100 */
[----:B--2---:R-:W-:Y:S01]  /*2ae0*/  BAR.SYNC.DEFER_BLOCKING 0x0 ;  /* 0x0000000000007b1d */ /* 0x004fe20000010000 */
[----:B------:R-:W-:Y:S01]  /*2af0*/  IMAD.WIDE R96, R97, 0x4, R8 ;  /* 0x0000000461607825 */ /* 0x000fe200078e0208 */
[----:B------:R-:W-:Y:S01]  /*2b00*/  LOP3.LUT R186, R205, 0x40, RZ, 0x3c, !PT ;  /* 0x00000040cdba7812 */ /* 0x000fe200078e3cff */
[----:B------:R-:W-:Y:S01]  /*2b10*/  USHF.L.U32 UR37, UR36, 0x2, URZ ;  /* 0x0000000224257899 */ /* 0x000fe200080006ff */
[C---:B------:R-:W-:Y:S01]  /*2b20*/  LOP3.LUT R185, R225.reuse, 0x18, RZ, 0xfc, !PT ;  /* 0x00000018e1b97812 */ /* 0x040fe200078efcff */
[----:B------:R-:W-:Y:S01]  /*2b30*/  VIADD R195, R194, UR22 ;  /* 0x00000016c2c37c36 */ /* 0x000fe20008000000 */
[C---:B------:R-:W-:Y:S01]  /*2b40*/  LOP3.LUT R184, R225.reuse, 0x38, RZ, 0xfc, !PT ;  /* 0x00000038e1b87812 */ /* 0x040fe200078efcff */
[----:B------:R-:W-:Y:S01]  /*2b50*/  IMAD.U32 R89, RZ, RZ, UR36 ;  /* 0x00000024ff597e24 */ /* 0x000fe2000f8e00ff */
[----:B------:R-:W-:Y:S01]  /*2b60*/  LOP3.LUT R183, R225, 0x1c, RZ, 0xfc, !PT ;  /* 0x0000001ce1b77812 */ /* 0x000fe200078efcff */
[----:B------:R-:W-:Y:S01]  /*2b70*/  IMAD.U32 R91, RZ, RZ, UR36 ;  /* 0x00000024ff5b7e24 */ /* 0x000fe2000f8e00ff */
[C---:B------:R-:W-:Y:S01]  /*2b80*/  LOP3.LUT R182, R205.reuse, 0x50, RZ, 0x3c, !PT ;  /* 0x00000050cdb67812 */ /* 0x040fe200078e3cff */
[----:B------:R-:W-:Y:S01]  /*2b90*/  IMAD.U32 R73, RZ, RZ, UR14 ;  /* 0x0000000eff497e24 */ /* 0x000fe2000f8e00ff */
[----:B------:R-:W-:Y:S01]  /*2ba0*/  LOP3.LUT R74, R205, 0x60, RZ, 0x3c, !PT ;  /* 0x00000060cd4a7812 */ /* 0x000fe200078e3cff */
[----:B------:R-:W-:Y:S01]  /*2bb0*/  IMAD.U32 R87, RZ, RZ, UR36 ;  /* 0x00000024ff577e24 */ /* 0x000fe2000f8e00ff */
[----:B------:R-:W-:Y:S01]  /*2bc0*/  LOP3.LUT R72, R225, 0x3c, RZ, 0xfc, !PT ;  /* 0x0000003ce1487812 */ /* 0x000fe200078efcff */
[----:B------:R-:W-:Y:S01]  /*2bd0*/  IMAD R190, R73, 0x4, R196 ;  /* 0x0000000449be7824 */ /* 0x000fe200078e02c4 */
[----:B------:R-:W-:Y:S01]  /*2be0*/  USHF.L.U64.HI UR52, UR36, 0x2, UR13 ;  /* 0x0000000224347899 */ /* 0x000fe2000801020d */
[----:B------:R-:W-:Y:S01]  /*2bf0*/  VIADD R189, R188, UR22 ;  /* 0x00000016bcbd7c36 */ /* 0x000fe20008000000 */
[----:B------:R-:W-:Y:S01]  /*2c00*/  USHF.R.S32.HI UR12, URZ, 0x1f, UR15 ;  /* 0x0000001fff0c7899 */ /* 0x000fe2000801140f */
[----:B------:R-:W-:Y:S01]  /*2c10*/  IMAD.U32 R85, RZ, RZ, UR36 ;  /* 0x00000024ff557e24 */ /* 0x000fe2000f8e00ff */
[----:B------:R-:W-:Y:S01]  /*2c20*/  USHF.L.U32 UR53, UR15, 0x2, URZ ;  /* 0x000000020f357899 */ /* 0x000fe200080006ff */
[----:B------:R-:W-:Y:S01]  /*2c30*/  VIADD R187, R186, UR22 ;  /* 0x00000016babb7c36 */ /* 0x000fe20008000000 */
[----:B------:R-:W-:Y:S01]  /*2c40*/  USHF.L.U64.HI UR54, UR15, 0x2, UR12 ;  /* 0x000000020f367899 */ /* 0x000fe2000801020c */
[----:B------:R-:W-:Y:S01]  /*2c50*/  IMAD.U32 R83, RZ, RZ, UR36 ;  /* 0x00000024ff537e24 */ /* 0x000fe2000f8e00ff */
[----:B------:R2:W3:Y:S02]  /*2c60*/  @!UP2 SYNCS.EXCH.64 URZ, [UR22+0x24008], UR4 ;  /* 0x0240080416ffa5b2 */ /* 0x0004e40008000100 */
[----:B------:R-:W-:Y:S01]  /*2c70*/  @!PT LDS RZ, [RZ] ;  /* 0x00000000fffff984 */ /* 0x000fe20000000800 */
[----:B------:R-:W-:Y:S01]  /*2c80*/  @!PT LDS RZ, [RZ] ;  /* 0x00000000fffff984 */ /* 0x000fe20000000800 */
[----:B------:R-:W-:Y:S01]  /*2c90*/  @!PT LDS RZ, [RZ] ;  /* 0x00000000fffff984 */ /* 0x000fe20000000800 */
[----:B---3--:R3:W-:Y:S01]  /*2ca0*/  LDGSTS.E [R203+0x18000], desc[UR38][R4.64], P6 ;  /* 0x1800000004cb7fae */ /* 0x0087e2000b1a1026 */
[----:B-1----:R-:W-:Y:S01]  /*2cb0*/  LEA R10, P6, R198, R67, 0x2 ;  /* 0x00000043c60a7211 */ /* 0x002fe200078c10ff */
[----:B------:R-:W-:-:S02]  /*2cc0*/  IMAD.U32 R79, RZ, RZ, UR36 ;  /* 0x00000024ff4f7e24 */ /* 0x000fc4000f8e00ff */
[----:B------:R-:W-:Y:S01]  /*2cd0*/  LDGSTS.E [R203+0x1a000], desc[UR38][R8.64], P2 ;  /* 0x1a00000008cb7fae */ /* 0x000fe200091a1026 */
[-C--:B------:R-:W-:Y:S01]  /*2ce0*/  ISETP.GE.AND P2, PT, R200, R224.reuse, PT ;  /* 0x000000e0c800720c */ /* 0x080fe20003f46270 */
[----:B------:R-:W-:Y:S01]  /*2cf0*/  IMAD.U32 R18, RZ, RZ, UR14 ;  /* 0x0000000eff127e24 */ /* 0x000fe2000f8e00ff */
[----:B------:R-:W-:Y:S01]  /*2d00*/  LEA.HI.X.SX32 R11, R198, R71, 0x2, P6 ;  /* 0x00000047c60b7211 */ /* 0x000fe200030f16ff */
[----:B------:R1:W-:Y:S01]  /*2d10*/  LDGSTS.E [R201+0x18000], desc[UR38][R6.64], P1 ;  /* 0x1800000006c97fae */ /* 0x0003e200089a1026 */
[----:B------:R-:W-:Y:S02]  /*2d20*/  VIADD R75, R182, UR22 ;  /* 0x00000016b64b7c36 */ /* 0x000fe40008000000 */
[----:B------:R-:W-:Y:S01]  /*2d30*/  IMAD.U32 R77, RZ, RZ, UR36 ;  /* 0x00000024ff4d7e24 */ /* 0x000fe2000f8e00ff */
[----:B---3--:R-:W-:Y:S01]  /*2d40*/  LEA R4, P1, R214, R67, 0x2 ;  /* 0x00000043d6047211 */ /* 0x008fe200078210ff */
[----:B------:R3:W-:Y:S01]  /*2d50*/  LDGSTS.E [R201+0x1a000], desc[UR38][R10.64], P3 ;  /* 0x1a0000000ac97fae */ /* 0x0007e200099a1026 */
[-C--:B------:R-:W-:Y:S01]  /*2d60*/  ISETP.GE.AND P3, PT, R192, R224.reuse, PT ;  /* 0x000000e0c000720c */ /* 0x080fe20003f66270 */
[----:B------:R-:W-:Y:S01]  /*2d70*/  IMAD.WIDE R88, R89, 0x4, R10 ;  /* 0x0000000459587825 */ /* 0x000fe200078e020a */
[----:B------:R-:W-:Y:S01]  /*2d80*/  LEA.HI.X.SX32 R5, R214, R71, 0x2, P1 ;  /* 0x00000047d6057211 */ /* 0x000fe200008f16ff */
[----:B--2---:R-:W2:Y:S01]  /*2d90*/  LDCU UR4, c[0x0][0x3b0] ;  /* 0x00007600ff0477ac */ /* 0x004ea20008000800 */
[----:B------:R-:W-:Y:S01]  /*2da0*/  ISETP.GE.AND P1, PT, R199, R224, PT ;  /* 0x000000e0c700720c */ /* 0x000fe20003f26270 */
[----:B------:R-:W-:Y:S01]  /*2db0*/  IMAD.U32 R81, RZ, RZ, UR36 ;  /* 0x00000024ff517e24 */ /* 0x000fe2000f8e00ff */
[----:B-1----:R-:W-:Y:S01]  /*2dc0*/  SEL R7, R20, RZ, !P2 ;  /* 0x000000ff14077207 */ /* 0x002fe20005000000 */
[----:B------:R1:W-:Y:S01]  /*2dd0*/  LDGSTS.E [R195+0x18000], desc[UR38][R4.64], P4 ;  /* 0x1800000004c37fae */ /* 0x0003e2000a1a1026 */
[----:B------:R-:W-:Y:S01]  /*2de0*/  LEA R6, P6, R196, R67, 0x2 ;  /* 0x00000043c4067211 */ /* 0x000fe200078c10ff */
[----:B------:R-:W-:Y:S01]  /*2df0*/  IMAD.WIDE R90, R91, 0x4, R4 ;  /* 0x000000045b5a7825 */ /* 0x000fe200078e0204 */
[----:B------:R-:W-:-:S02]  /*2e00*/  SEL R8, R20, RZ, !P1 ;  /* 0x000000ff14087207 */ /* 0x000fc40004800000 */
[----:B------:R-:W-:Y:S01]  /*2e10*/  ISETP.NE.U32.AND P1, PT, R7, RZ, PT ;  /* 0x000000ff0700720c */ /* 0x000fe20003f25070 */
[----:B------:R-:W-:Y:S01]  /*2e20*/  IMAD.U32 R179, RZ, RZ, UR36 ;  /* 0x00000024ffb37e24 */ /* 0x000fe2000f8e00ff */
[-C--:B------:R-:W-:Y:S01]  /*2e30*/  ISETP.GE.AND P2, PT, R197, R224.reuse, PT ;  /* 0x000000e0c500720c */ /* 0x080fe20003f46270 */
[----:B------:R-:W-:Y:S01]  /*2e40*/  IMAD.U32 R175, RZ, RZ, UR36 ;  /* 0x00000024ffaf7e24 */ /* 0x000fe2000f8e00ff */
[----:B------:R-:W-:Y:S01]  /*2e50*/  LEA.HI.X.SX32 R7, R196, R71, 0x2, P6 ;  /* 0x00000047c4077211 */ /* 0x000fe200030f16ff */
[----:B------:R-:W-:Y:S01]  /*2e60*/  VIADD R180, R224, 0xffffffc0 ;  /* 0xffffffc0e0b47836 */ /* 0x000fe20000000000 */
[----:B------:R-:W-:Y:S01]  /*2e70*/  SEL R9, R20, RZ, !P2 ;  /* 0x000000ff14097207 */ /* 0x000fe20005000000 */
[----:B------:R-:W-:Y:S01]  /*2e80*/  IMAD.U32 R177, RZ, RZ, UR36 ;  /* 0x00000024ffb17e24 */ /* 0x000fe2000f8e00ff */
[----:B------:R-:W-:Y:S01]  /*2e90*/  ISETP.NE.U32.AND P2, PT, R8, RZ, PT ;  /* 0x000000ff0800720c */ /* 0x000fe20003f45070 */
[----:B------:R4:W-:Y:S01]  /*2ea0*/  LDGSTS.E [R195+0x1a000], desc[UR38][R6.64], P5 ;  /* 0x1a00000006c37fae */ /* 0x0009e2000a9a1026 */
[----:B------:R-:W-:Y:S01]  /*2eb0*/  LEA R8, P5, R213, R67, 0x2 ;  /* 0x00000043d5087211 */ /* 0x000fe200078a10ff */
[----:B------:R-:W-:Y:S01]  /*2ec0*/  IMAD.WIDE R86, R87, 0x4, R6 ;  /* 0x0000000457567825 */ /* 0x000fe200078e0206 */
[----:B------:R-:W-:-:S02]  /*2ed0*/  ISETP.GE.AND P4, PT, R193, R224, PT ;  /* 0x000000e0c100720c */ /* 0x000fc40003f86270 */
[----:B------:R-:W-:Y:S01]  /*2ee0*/  ISETP.NE.U32.AND P6, PT, R9, RZ, PT ;  /* 0x000000ff0900720c */ /* 0x000fe20003fc5070 */
[----:B--2---:R-:W-:Y:S01]  /*2ef0*/  IMAD R69, R69, UR4, RZ ;  /* 0x0000000445457c24 */ /* 0x004fe2000f8e02ff */
[----:B------:R-:W-:Y:S01]  /*2f00*/  LEA.HI.X.SX32 R9, R213, R71, 0x2, P5 ;  /* 0x00000047d5097211 */ /* 0x000fe200028f16ff */
[----:B------:R-:W-:Y:S01]  /*2f10*/  IMAD R68, R68, UR4, RZ ;  /* 0x0000000444447c24 */ /* 0x000fe2000f8e02ff */
[----:B---3--:R-:W-:Y:S01]  /*2f20*/  SEL R10, R20, RZ, !P4 ;  /* 0x000000ff140a7207 */ /* 0x008fe20006000000 */
[----:B------:R-:W-:Y:S01]  /*2f30*/  IMAD.U32 R131, RZ, RZ, UR36 ;  /* 0x00000024ff837e24 */ /* 0x000fe2000f8e00ff */
[----:B-1----:R-:W-:Y:S01]  /*2f40*/  LEA R4, P5, R212, R67, 0x2 ;  /* 0x00000043d4047211 */ /* 0x002fe200078a10ff */
[----:B------:R-:W-:Y:S01]  /*2f50*/  IMAD.WIDE R84, R85, 0x4, R8 ;  /* 0x0000000455547825 */ /* 0x000fe200078e0208 */
[----:B------:R-:W-:Y:S01]  /*2f60*/  ISETP.GE.AND P4, PT, R191, R224, PT ;  /* 0x000000e0bf00720c */ /* 0x000fe20003f86270 */
[----:B------:R1:W-:Y:S01]  /*2f70*/  LDGSTS.E [R189+0x18000], desc[UR38][R8.64], P1 ;  /* 0x1800000008bd7fae */ /* 0x0003e200089a1026 */
[----:B------:R-:W-:Y:S01]  /*2f80*/  SEL R11, R20, RZ, !P3 ;  /* 0x000000ff140b7207 */ /* 0x000fe20005800000 */
[----:B------:R-:W-:Y:S01]  /*2f90*/  IMAD R35, R35, UR4, RZ ;  /* 0x0000000423237c24 */ /* 0x000fe2000f8e02ff */
[----:B------:R-:W-:Y:S01]  /*2fa0*/  LEA.HI.X.SX32 R5, R212, R71, 0x2, P5 ;  /* 0x00000047d4057211 */ /* 0x000fe200028f16ff */
[----:B------:R-:W-:Y:S01]  /*2fb0*/  IMAD.U32 R129, RZ, RZ, UR36 ;  /* 0x00000024ff817e24 */ /* 0x000fe2000f8e00ff */
[----:B------:R-:W-:Y:S01]  /*2fc0*/  ISETP.NE.U32.AND P3, PT, R10, RZ, PT ;  /* 0x000000ff0a00720c */ /* 0x000fe20003f65070 */
[----:B------:R-:W-:Y:S01]  /*2fd0*/  IMAD R34, R34, UR4, RZ ;  /* 0x0000000422227c24 */ /* 0x000fe2000f8e02ff */
[----:B----4-:R-:W-:Y:S01]  /*2fe0*/  LEA R6, P5, R190, R67, 0x2 ;  /* 0x00000043be067211 */ /* 0x010fe200078a10ff */
[----:B------:R-:W-:Y:S01]  /*2ff0*/  IMAD.WIDE R78, R79, 0x4, R4 ;  /* 0x000000044f4e7825 */ /* 0x000fe200078e0204 */
[----:B------:R-:W-:-:S02]  /*3000*/  SEL R10, R20, RZ, !P4 ;  /* 0x000000ff140a7207 */ /* 0x000fc40006000000 */
[----:B------:R-:W-:Y:S01]  /*3010*/  ISETP.NE.U32.AND P4, PT, R11, RZ, PT ;  /* 0x000000ff0b00720c */ /* 0x000fe20003f85070 */
[----:B------:R-:W-:Y:S01]  /*3020*/  IMAD.U32 R11, RZ, RZ, UR14 ;  /* 0x0000000eff0b7e24 */ /* 0x000fe2000f8e00ff */
[----:B------:R-:W-:Y:S01]  /*3030*/  LEA.HI.X.SX32 R7, R190, R71, 0x2, P5 ;  /* 0x00000047be077211 */ /* 0x000fe200028f16ff */
[----:B------:R-:W-:Y:S01]  /*3040*/  IMAD.U32 R133, RZ, RZ, UR15 ;  /* 0x0000000fff857e24 */ /* 0x000fe2000f8e00ff */
[----:B------:R-:W-:Y:S01]  /*3050*/  ISETP.NE.U32.AND P5, PT, R10, RZ, PT ;  /* 0x000000ff0a00720c */ /* 0x000fe20003fa5070 */
[----:B-1----:R-:W-:Y:S01]  /*3060*/  IMAD R8, R11, 0x4, R190 ;  /* 0x000000040b087824 */ /* 0x002fe200078e02be */
[-C--:B------:R-:W-:Y:S01]  /*3070*/  ISETP.GE.AND P1, PT, R185, R224.reuse, PT ;  /* 0x000000e0b900720c */ /* 0x080fe20003f26270 */
[----:B------:R1:W-:Y:S01]  /*3080*/  LDGSTS.E [R189+0x1a000], desc[UR38][R6.64], P2 ;  /* 0x1a00000006bd7fae */ /* 0x0003e200091a1026 */
[----:B------:R-:W-:Y:S01]  /*3090*/  ISETP.GE.AND P2, PT, R184, R224, PT ;  /* 0x000000e0b800720c */ /* 0x000fe20003f46270 */
[----:B------:R-:W-:Y:S02]  /*30a0*/  IMAD.WIDE R82, R83, 0x4, R6 ;  /* 0x0000000453527825 */ /* 0x000fe400078e0206 */
[----:B------:R2:W-:Y:S01]  /*30b0*/  LDGSTS.E [R187+0x18000], desc[UR38][R4.64], P6 ;  /* 0x1800000004bb7fae */ /* 0x0005e2000b1a1026 */
[----:B------:R-:W-:Y:S01]  /*30c0*/  LEA R10, P6, R8, R67, 0x2 ;  /* 0x00000043080a7211 */ /* 0x000fe200078c10ff */
[----:B------:R-:W-:-:S02]  /*30d0*/  IMAD R33, R33, UR4, RZ ;  /* 0x0000000421217c24 */ /* 0x000fc4000f8e02ff */
[----:B------:R-:W-:Y:S01]  /*30e0*/  IMAD.U32 R135, RZ, RZ, UR15 ;  /* 0x0000000fff877e24 */ /* 0x000fe2000f8e00ff */
[----:B------:R-:W-:Y:S01]  /*30f0*/  LEA.HI.X.SX32 R11, R8, R71, 0x2, P6 ;  /* 0x00000047080b7211 */ /* 0x000fe200030f16ff */
[----:B------:R-:W-:Y:S01]  /*3100*/  IMAD R32, R32, UR4, RZ ;  /* 0x0000000420207c24 */ /* 0x000fe2000f8e02ff */
[C---:B-1----:R-:W-:Y:S01]  /*3110*/  SEL R6, R20.reuse, RZ, !P1 ;  /* 0x000000ff14067207 */ /* 0x042fe20004800000 */
[----:B------:R-:W-:Y:S01]  /*3120*/  IMAD.U32 R137, RZ, RZ, UR15 ;  /* 0x0000000fff897e24 */ /* 0x000fe2000f8e00ff */
[----:B------:R-:W-:Y:S01]  /*3130*/  ISETP.GE.AND P1, PT, R183, R224, PT ;  /* 0x000000e0b700720c */ /* 0x000fe20003f26270 */
[----:B------:R1:W-:Y:S01]  /*3140*/  LDGSTS.E [R187+0x1a000], desc[UR38][R10.64], P3 ;  /* 0x1a0000000abb7fae */ /* 0x0003e200099a1026 */
[----:B--2---:R-:W-:Y:S01]  /*3150*/  SEL R4, R20, RZ, !P2 ;  /* 0x000000ff14047207 */ /* 0x004fe20005000000 */
[----:B------:R-:W-:Y:S01]  /*3160*/  IMAD R5, R73, 0x4, R8 ;  /* 0x0000000449057824 */ /* 0x000fe200078e0208 */
[----:B------:R-:W-:Y:S01]  /*3170*/  ISETP.NE.U32.AND P6, PT, R6, RZ, PT ;  /* 0x000000ff0600720c */ /* 0x000fe20003fc5070 */
[----:B------:R-:W-:Y:S01]  /*3180*/  VIADD R73, R74, UR22 ;  /* 0x000000164a497c36 */ /* 0x000fe20008000000 */
[----:B------:R-:W-:Y:S01]  /*3190*/  SEL R6, R20, RZ, !P1 ;  /* 0x000000ff14067207 */ /* 0x000fe20004800000 */
[----:B------:R-:W-:Y:S01]  /*31a0*/  IMAD R18, R18, 0x4, R5 ;  /* 0x0000000412127824 */ /* 0x000fe200078e0205 */
[----:B------:R-:W-:Y:S01]  /*31b0*/  LEA R8, P2, R211, R67, 0x2 ;  /* 0x00000043d3087211 */ /* 0x000fe200078410ff */
[----:B------:R-:W-:Y:S01]  /*31c0*/  IMAD.WIDE R80, R81, 0x4, R10 ;  /* 0x0000000451507825 */ /* 0x000fe200078e020a */
[----:B------:R-:W-:-:S02]  /*31d0*/  ISETP.NE.U32.AND P1, PT, R4, RZ, PT ;  /* 0x000000ff0400720c */ /* 0x000fc40003f25070 */
[----:B------:R-:W-:Y:S01]  /*31e0*/  LEA R4, P3, R5, R67, 0x2 ;  /* 0x0000004305047211 */ /* 0x000fe200078610ff */
[----:B------:R-:W-:Y:S01]  /*31f0*/  IMAD R31, R31, UR4, RZ ;  /* 0x000000041f1f7c24 */ /* 0x000fe2000f8e02ff */
[-C--:B------:R-:W-:Y:S01]  /*3200*/  LEA.HI.X.SX32 R9, R211, R71.reuse, 0x2, P2 ;  /* 0x00000047d3097211 */ /* 0x080fe200010f16ff */
[----:B------:R-:W-:Y:S01]  /*3210*/  IMAD.U32 R139, RZ, RZ, UR15 ;  /* 0x0000000fff8b7e24 */ /* 0x000fe2000f8e00ff */
[----:B------:R-:W-:Y:S01]  /*3220*/  ISETP.NE.U32.AND P2, PT, R6, RZ, PT ;  /* 0x000000ff0600720c */ /* 0x000fe20003f45070 */
[----:B------:R-:W-:Y:S01]  /*3230*/  IMAD R30, R30, UR4, RZ ;  /* 0x000000041e1e7c24 */ /* 0x000fe2000f8e02ff */
[----:B------:R-:W-:Y:S01]  /*3240*/  LEA.HI.X.SX32 R5, R5, R71, 0x2, P3 ;  /* 0x0000004705057211 */ /* 0x000fe200018f16ff */
[----:B------:R-:W-:Y:S01]  /*3250*/  IMAD.WIDE R76, R77, 0x4, R8 ;  /* 0x000000044d4c7825 */ /* 0x000fe200078e0208 */
[C---:B------:R-:W-:Y:S01]  /*3260*/  LEA R6, P3, R210.reuse, R67, 0x2 ;  /* 0x00000043d2067211 */ /* 0x040fe200078610ff */
[----:B------:R2:W-:Y:S01]  /*3270*/  LDGSTS.E [R75+0x18000], desc[UR38][R8.64], P4 ;  /* 0x18000000084b7fae */ /* 0x0005e2000a1a1026 */
[----:B------:R-:W-:Y:S01]  /*3280*/  ISETP.GE.AND P4, PT, R223, R224, PT ;  /* 0x000000e0df00720c */ /* 0x000fe20003f86270 */
[----:B------:R-:W-:Y:S01]  /*3290*/  IMAD.WIDE R178, R179, 0x4, R4 ;  /* 0x00000004b3b27825 */ /* 0x000fe200078e0204 */
[----:B------:R-:W-:Y:S01]  /*32a0*/  LEA.HI.X.SX32 R7, R210, R71, 0x2, P3 ;  /* 0x00000047d2077211 */ /* 0x000fe200018f16ff */
[----:B------:R3:W-:Y:S01]  /*32b0*/  LDGSTS.E [R75+0x1a000], desc[UR38][R4.64], P5 ;  /* 0x1a000000044b7fae */ /* 0x0007e2000a9a1026 */
[----:B------:R-:W-:Y:S01]  /*32c0*/  ISETP.GE.AND P5, PT, R225, R180, PT ;  /* 0x000000b4e100720c */ /* 0x000fe20003fa6270 */
[----:B------:R-:W-:-:S02]  /*32d0*/  IMAD.U32 R141, RZ, RZ, UR15 ;  /* 0x0000000fff8d7e24 */ /* 0x000fc4000f8e00ff */
[----:B------:R4:W-:Y:S01]  /*32e0*/  LDGSTS.E [R73+0x18000], desc[UR38][R6.64], P6 ;  /* 0x1800000006497fae */ /* 0x0009e2000b1a1026 */
[----:B------:R-:W-:Y:S01]  /*32f0*/  ISETP.GE.AND P6, PT, R72, R224, PT ;  /* 0x000000e04800720c */ /* 0x000fe20003fc6270 */
[----:B------:R-:W-:Y:S01]  /*3300*/  IMAD.WIDE R174, R175, 0x4, R6 ;  /* 0x00000004afae7825 */ /* 0x000fe200078e0206 */
[----:B-1----:R-:W-:Y:S02]  /*3310*/  SEL R11, RZ, 0x4, P5 ;  /* 0x00000004ff0b7807 */ /* 0x002fe40002800000 */
[C---:B--2---:R-:W-:Y:S01]  /*3320*/  LEA R8, P3, R18.reuse, R67, 0x2 ;  /* 0x0000004312087211 */ /* 0x044fe200078610ff */
[----:B------:R-:W-:Y:S02]  /*3330*/  IMAD.U32 R9, RZ, RZ, UR14 ;  /* 0x0000000eff097e24 */ /* 0x000fe4000f8e00ff */
[----:B------:R-:W-:Y:S02]  /*3340*/  IMAD R29, R29, UR4, RZ ;  /* 0x000000041d1d7c24 */ /* 0x000fe4000f8e02ff */
[----:B------:R-:W-:Y:S01]  /*3350*/  IMAD R10, R9, 0x4, R18 ;  /* 0x00000004090a7824 */ /* 0x000fe200078e0212 */
[----:B------:R-:W-:Y:S01]  /*3360*/  LEA.HI.X.SX32 R9, R18, R71, 0x2, P3 ;  /* 0x0000004712097211 */ /* 0x000fe200018f16ff */
[----:B------:R-:W-:Y:S01]  /*3370*/  IMAD.U32 R143, RZ, RZ, UR15 ;  /* 0x0000000fff8f7e24 */ /* 0x000fe2000f8e00ff */
[----:B------:R-:W-:Y:S01]  /*3380*/  SEL R18, R20, RZ, !P6 ;  /* 0x000000ff14127207 */ /* 0x000fe20007000000 */
[----:B------:R-:W-:Y:S01]  /*3390*/  IMAD R28, R28, UR4, RZ ;  /* 0x000000041c1c7c24 */ /* 0x000fe2000f8e02ff */
[-C--:B---3--:R-:W-:Y:S01]  /*33a0*/  LEA R4, P6, R10, R67.reuse, 0x2 ;  /* 0x000000430a047211 */ /* 0x088fe200078c10ff */
[----:B------:R1:W-:Y:S01]  /*33b0*/  LDGSTS.E [R73+0x1a000], desc[UR38][R8.64], P1 ;  /* 0x1a00000008497fae */ /* 0x0003e200089a1026 */
[----:B------:R-:W-:Y:S01]  /*33c0*/  SEL R20, R20, RZ, !P4 ;  /* 0x000000ff14147207 */ /* 0x000fe20006000000 */
[----:B------:R-:W-:Y:S01]  /*33d0*/  IMAD.WIDE R176, R177, 0x4, R8 ;  /* 0x00000004b1b07825 */ /* 0x000fe200078e0208 */
[----:B----4-:R-:W-:-:S02]  /*33e0*/  LEA R6, P4, R209, R67, 0x2 ;  /* 0x00000043d1067211 */ /* 0x010fc400078810ff */
[-C--:B------:R-:W-:Y:S01]  /*33f0*/  LEA.HI.X.SX32 R5, R10, R71.reuse, 0x2, P6 ;  /* 0x000000470a057211 */ /* 0x080fe200030f16ff */
[----:B------:R-:W-:Y:S01]  /*3400*/  VIADD R67, R204, UR22 ;  /* 0x00000016cc437c36 */ /* 0x000fe20008000000 */
[----:B------:R-:W-:Y:S01]  /*3410*/  ISETP.GE.AND P6, PT, R219, R180, PT ;  /* 0x000000b4db00720c */ /* 0x000fe20003fc6270 */
[----:B------:R-:W-:Y:S01]  /*3420*/  IMAD.U32 R145, RZ, RZ, UR15 ;  /* 0x0000000fff917e24 */ /* 0x000fe2000f8e00ff */
[----:B------:R-:W-:Y:S01]  /*3430*/  LEA.HI.X.SX32 R7, R209, R71, 0x2, P4 ;  /* 0x00000047d1077211 */ /* 0x000fe200020f16ff */
[----:B------:R-:W-:Y:S01]  /*3440*/  IMAD.WIDE R130, R131, 0x4, R4 ;  /* 0x0000000483827825 */ /* 0x000fe200078e0204 */
[----:B------:R-:W-:Y:S02]  /*3450*/  LOP3.LUT R71, R205, 0x70, RZ, 0x3c, !PT ;  /* 0x00000070cd477812 */ /* 0x000fe400078e3cff */
[----:B------:R-:W-:Y:S01]  /*3460*/  ISETP.GT.AND P3, PT, R220, 0x7f, PT ;  /* 0x0000007fdc00780c */ /* 0x000fe20003f64270 */
[----:B------:R-:W-:Y:S01]  /*3470*/  IMAD.WIDE R128, R129, 0x4, R6 ;  /* 0x0000000481807825 */ /* 0x000fe200078e0206 */
[----:B------:R-:W-:-:S02]  /*3480*/  SEL R10, RZ, 0x4, P6 ;  /* 0x00000004ff0a7807 */ /* 0x000fc40003000000 */
[----:B------:R-:W-:Y:S01]  /*3490*/  ISETP.NE.U32.AND P5, PT, R18, RZ, PT ;  /* 0x000000ff1200720c */ /* 0x000fe20003fa5070 */
[----:B------:R-:W-:Y:S01]  /*34a0*/  VIADD R70, R71, UR22 ;  /* 0x0000001647467c36 */ /* 0x000fe20008000000 */
[----:B------:R-:W-:Y:S01]  /*34b0*/  SEL R10, R10, RZ, P3 ;  /* 0x000000ff0a0a7207 */ /* 0x000fe20001800000 */
[----:B------:R-:W-:Y:S01]  /*34c0*/  IMAD R27, R27, UR4, RZ ;  /* 0x000000041b1b7c24 */ /* 0x000fe2000f8e02ff */
[----:B------:R-:W-:Y:S01]  /*34d0*/  SEL R11, R11, RZ, P3 ;  /* 0x000000ff0b0b7207 */ /* 0x000fe20001800000 */
[----:B------:R-:W-:Y:S01]  /*34e0*/  IMAD.U32 R147, RZ, RZ, UR15 ;  /* 0x0000000fff937e24 */ /* 0x000fe2000f8e00ff */
[----:B------:R-:W-:Y:S01]  /*34f0*/  ISETP.NE.U32.AND P1, PT, R10, RZ, PT ;  /* 0x000000ff0a00720c */ /* 0x000fe20003f25070 */
[----:B------:R2:W-:Y:S01]  /*3500*/  LDGSTS.E [R70+0x18000], desc[UR38][R6.64], P2 ;  /* 0x1800000006467fae */ /* 0x0005e200091a1026 */
[----:B------:R-:W-:Y:S01]  /*3510*/  LEA R10, P2, R69, R108, 0x2 ;  /* 0x0000006c450a7211 */ /* 0x000fe200078410ff */
[----:B------:R-:W-:Y:S01]  /*3520*/  IMAD R26, R26, UR4, RZ ;  /* 0x000000041a1a7c24 */ /* 0x000fe2000f8e02ff */
[----:B------:R-:W-:Y:S01]  /*3530*/  ISETP.NE.U32.AND P4, PT, R20, RZ, PT ;  /* 0x000000ff1400720c */ /* 0x000fe20003f85070 */
[----:B------:R-:W-:Y:S01]  /*3540*/  IMAD.U32 R149, RZ, RZ, UR15 ;  /* 0x0000000fff957e24 */ /* 0x000fe2000f8e00ff */
[----:B------:R-:W-:Y:S01]  /*3550*/  ISETP.NE.U32.AND P6, PT, R11, RZ, PT ;  /* 0x000000ff0b00720c */ /* 0x000fe20003fc5070 */
[----:B------:R3:W-:Y:S01]  /*3560*/  LDGSTS.E [R70+0x1a000], desc[UR38][R4.64], P5 ;  /* 0x1a00000004467fae */ /* 0x0007e2000a9a1026 */
[----:B------:R-:W-:Y:S01]  /*3570*/  LEA.HI.X.SX32 R11, R69, R106, 0x2, P2 ;  /* 0x0000006a450b7211 */ /* 0x000fe200010f16ff */
[----:B------:R-:W-:Y:S01]  /*3580*/  IMAD R25, R25, UR4, RZ ;  /* 0x0000000419197c24 */ /* 0x000fe2000f8e02ff */
[-C--:B-1----:R-:W-:Y:S01]  /*3590*/  LEA R8, P2, R68, R108.reuse, 0x2 ;  /* 0x0000006c44087211 */ /* 0x082fe200078410ff */
[----:B------:R-:W0:Y:S01]  /*35a0*/  LDGDEPBAR ;  /* 0x00000000000079af */ /* 0x000e220000000000 */
[----:B------:R-:W-:Y:S01]  /*35b0*/  IMAD.U32 R151, RZ, RZ, UR15 ;  /* 0x0000000fff977e24 */ /* 0x000fe2000f8e00ff */
[----:B--2---:R-:W-:Y:S01]  /*35c0*/  LEA R6, P5, R34, R108, 0x2 ;  /* 0x0000006c22067211 */ /* 0x004fe200078a10ff */
[----:B------:R-:W-:Y:S01]  /*35d0*/  IMAD.WIDE R132, R133, 0x4, R10 ;  /* 0x0000000485847825 */ /* 0x000fe200078e020a */
[----:B------:R-:W-:-:S02]  /*35e0*/  LEA.HI.X.SX32 R9, R68, R106, 0x2, P2 ;  /* 0x0000006a44097211 */ /* 0x000fc400010f16ff */
[----:B------:R1:W-:Y:S01]  /*35f0*/  LDGSTS.E [R67], desc[UR38][R10.64], P4 ;  /* 0x000000000a437fae */ /* 0x0003e2000a1a1026 */
[----:B------:R-:W-:Y:S01]  /*3600*/  LEA.HI.X.SX32 R7, R34, R106, 0x2, P5 ;  /* 0x0000006a22077211 */ /* 0x000fe200028f16ff */
[----:B------:R-:W-:Y:S01]  /*3610*/  IMAD.U32 R153, RZ, RZ, UR15 ;  /* 0x0000000fff997e24 */ /* 0x000fe2000f8e00ff */
[----:B---3--:R-:W-:Y:S01]  /*3620*/  LEA R4, P2, R35, R108, 0x2 ;  /* 0x0000006c23047211 */ /* 0x008fe200078410ff */
[----:B------:R-:W-:Y:S01]  /*3630*/  IMAD.WIDE R134, R135, 0x4, R8 ;  /* 0x0000000487867825 */ /* 0x000fe200078e0208 */
[----:B------:R2:W-:Y:S01]  /*3640*/  LDGSTS.E [R67+0x400], desc[UR38][R8.64], P4 ;  /* 0x0040000008437fae */ /* 0x0005e2000a1a1026 */
[----:B------:R-:W-:Y:S02]  /*3650*/  LOP3.LUT R20, R204, 0x40, RZ, 0x3c, !PT ;  /* 0x00000040cc147812 */ /* 0x000fe400078e3cff */
[----:B------:R-:W-:Y:S01]  /*3660*/  LEA.HI.X.SX32 R5, R35, R106, 0x2, P2 ;  /* 0x0000006a23057211 */ /* 0x000fe200010f16ff */
[----:B------:R-:W-:Y:S01]  /*3670*/  IMAD.WIDE R138, R139, 0x4, R6 ;  /* 0x000000048b8a7825 */ /* 0x000fe200078e0206 */
[----:B-1----:R-:W-:-:S03]  /*3680*/  LEA R10, P2, R33, R108, 0x2 ;  /* 0x0000006c210a7211 */ /* 0x002fc600078410ff */
[----:B------:R-:W-:Y:S01]  /*3690*/  IMAD.WIDE R136, R137, 0x4, R4 ;  /* 0x0000000489887825 */ /* 0x000fe200078e0204 */
[----:B------:R1:W-:Y:S01]  /*36a0*/  LDGSTS.E [R67+0x800], desc[UR38][R4.64], P4 ;  /* 0x0080000004437fae */ /* 0x0003e2000a1a1026 */
[----:B------:R-:W-:Y:S02]  /*36b0*/  LEA.HI.X.SX32 R11, R33, R106, 0x2, P2 ;  /* 0x0000006a210b7211 */ /* 0x000fe400010f16ff */
[----:B------:R-:W-:Y:S01]  /*36c0*/  IMAD R24, R24, UR4, RZ ;  /* 0x0000000418187c24 */ /* 0x000fe2000f8e02ff */
[C---:B--2---:R-:W-:Y:S01]  /*36d0*/  LEA R8, P5, R32.reuse, R108, 0x2 ;  /* 0x0000006c20087211 */ /* 0x044fe200078a10ff */
[----:B------:R2:W-:Y:S01]  /*36e0*/  LDGSTS.E [R67+0xc00], desc[UR38][R6.64], P4 ;  /* 0x00c0000006437fae */ /* 0x0005e2000a1a1026 */
[----:B------:R-:W-:Y:S02]  /*36f0*/  IMAD R23, R23, UR4, RZ ;  /* 0x0000000417177c24 */ /* 0x000fe4000f8e02ff */
[----:B------:R-:W-:Y:S01]  /*3700*/  LEA.HI.X.SX32 R9, R32, R106, 0x2, P5 ;  /* 0x0000006a20097211 */ /* 0x000fe200028f16ff */
[----:B------:R-:W-:Y:S01]  /*3710*/  IMAD.WIDE R140, R141, 0x4, R10 ;  /* 0x000000048d8c7825 */ /* 0x000fe200078e020a */
[----:B------:R3:W-:Y:S01]  /*3720*/  LDGSTS.E [R67+0x1000], desc[UR38][R10.64], P4 ;  /* 0x010000000a437fae */ /* 0x0007e2000a1a1026 */
[----:B-1----:R-:W-:-:S02]  /*3730*/  LEA R4, P2, R31, R108, 0x2 ;  /* 0x0000006c1f047211 */ /* 0x002fc400078410ff */
[----:B------:R-:W-:Y:S01]  /*3740*/  IMAD.WIDE R142, R143, 0x4, R8 ;  /* 0x000000048f8e7825 */ /* 0x000fe200078e0208 */
[----:B------:R1:W-:Y:S01]  /*3750*/  LDGSTS.E [R67+0x1400], desc[UR38][R8.64], P4 ;  /* 0x0140000008437fae */ /* 0x0003e2000a1a1026 */
[----:B------:R-:W-:Y:S02]  /*3760*/  LEA.HI.X.SX32 R5, R31, R106, 0x2, P2 ;  /* 0x0000006a1f057211 */ /* 0x000fe400010f16ff */
[----:B------:R-:W-:Y:S01]  /*3770*/  IMAD.U32 R155, RZ, RZ, UR15 ;  /* 0x0000000fff9b7e24 */ /* 0x000fe2000f8e00ff */
[CC--:B--2---:R-:W-:Y:S01]  /*3780*/  LEA R6, P5, R30.reuse, R108.reuse, 0x2 ;  /* 0x0000006c1e067211 */ /* 0x0c4fe200078a10ff */
[----:B------:R-:W-:Y:S02]  /*3790*/  IMAD.U32 R157, RZ, RZ, UR15 ;  /* 0x0000000fff9d7e24 */ /* 0x000fe4000f8e00ff */
[----:B------:R-:W-:Y:S01]  /*37a0*/  IMAD.WIDE R144, R145, 0x4, R4 ;  /* 0x0000000491907825 */ /* 0x000fe200078e0204 */
[----:B---3--:R-:W-:Y:S01]  /*37b0*/  LEA R10, P2, R29, R108, 0x2 ;  /* 0x0000006c1d0a7211 */ /* 0x008fe200078410ff */
[----:B------:R2:W-:Y:S01]  /*37c0*/  LDGSTS.E [R67+0x1800], desc[UR38][R4.64], P4 ;  /* 0x0180000004437fae */ /* 0x0005e2000a1a1026 */
[----:B------:R-:W-:Y:S01]  /*37d0*/  LEA.HI.X.SX32 R7, R30, R106, 0x2, P5 ;  /* 0x0000006a1e077211 */ /* 0x000fe200028f16ff */
[----:B------:R-:W-:Y:S01]  /*37e0*/  IMAD R22, R22, UR4, RZ ;  /* 0x0000000416167c24 */ /* 0x000fe2000f8e02ff */
[C---:B-1----:R-:W-:Y:S01]  /*37f0*/  LEA R8, P5, R28.reuse, R108, 0x2 ;  /* 0x0000006c1c087211 */ /* 0x042fe200078a10ff */
[----:B------:R-:W-:Y:S01]  /*3800*/  IMAD R21, R21, UR4, RZ ;  /* 0x0000000415157c24 */ /* 0x000fe2000f8e02ff */
[-C--:B------:R-:W-:Y:S01]  /*3810*/  LEA.HI.X.SX32 R11, R29, R106.reuse, 0x2, P2 ;  /* 0x0000006a1d0b7211 */ /* 0x080fe200010f16ff */
[----:B------:R-:W-:Y:S01]  /*3820*/  IMAD.WIDE R146, R147, 0x4, R6 ;  /* 0x0000000493927825 */ /* 0x000fe200078e0206 */
[----:B------:R1:W-:Y:S01]  /*3830*/  LDGSTS.E [R67+0x1c00], desc[UR38][R6.64], P4 ;  /* 0x01c0000006437fae */ /* 0x0003e2000a1a1026 */
[----:B------:R-:W-:-:S02]  /*3840*/  LEA.HI.X.SX32 R9, R28, R106, 0x2, P5 ;  /* 0x0000006a1c097211 */ /* 0x000fc400028f16ff */
[----:B------:R-:W-:Y:S01]  /*3850*/  IMAD.WIDE R148, R149, 0x4, R10 ;  /* 0x0000000495947825 */ /* 0x000fe200078e020a */
[----:B------:R3:W-:Y:S01]  /*3860*/  LDGSTS.E [R67+0x2000], desc[UR38][R10.64], P4 ;  /* 0x020000000a437fae */ /* 0x0007e2000a1a1026 */
[----:B--2---:R-:W-:Y:S02]  /*3870*/  LEA R4, P2, R27, R108, 0x2 ;  /* 0x0000006c1b047211 */ /* 0x004fe400078410ff */
[----:B------:R-:W-:Y:S01]  /*3880*/  IMAD.WIDE R150, R151, 0x4, R8 ;  /* 0x0000000497967825 */ /* 0x000fe200078e0208 */
[----:B------:R2:W-:Y:S01]  /*3890*/  LDGSTS.E [R67+0x2400], desc[UR38][R8.64], P4 ;  /* 0x0240000008437fae */ /* 0x0005e2000a1a1026 */
[----:B------:R-:W-:Y:S02]  /*38a0*/  LEA.HI.X.SX32 R5, R27, R106, 0x2, P2 ;  /* 0x0000006a1b057211 */ /* 0x000fe400010f16ff */
[----:B------:R-:W-:Y:S01]  /*38b0*/  IMAD.U32 R159, RZ, RZ, UR15 ;  /* 0x0000000fff9f7e24 */ /* 0x000fe2000f8e00ff */
[-C--:B-1----:R-:W-:Y:S01]  /*38c0*/  LEA R6, P5, R26, R108.reuse, 0x2 ;  /* 0x0000006c1a067211 */ /* 0x082fe200078a10ff */
[----:B------:R-:W-:Y:S01]  /*38d0*/  IMAD R19, R19, UR4, RZ ;  /* 0x0000000413137c24 */ /* 0x000fe2000f8e02ff */
[----:B------:R1:W-:Y:S01]  /*38e0*/  LDGSTS.E [R67+0x2800], desc[UR38][R4.64], P4 ;  /* 0x0280000004437fae */ /* 0x0003e2000a1a1026 */
[----:B------:R-:W-:Y:S01]  /*38f0*/  IMAD.WIDE R152, R153, 0x4, R4 ;  /* 0x0000000499987825 */ /* 0x000fe200078e0204 */
[----:B---3--:R-:W-:-:S02]  /*3900*/  LEA R10, P2, R25, R108, 0x2 ;  /* 0x0000006c190a7211 */ /* 0x008fc400078410ff */
[-C--:B------:R-:W-:Y:S01]  /*3910*/  LEA.HI.X.SX32 R7, R26, R106.reuse, 0x2, P5 ;  /* 0x0000006a1a077211 */ /* 0x080fe200028f16ff */
[----:B------:R-:W-:Y:S01]  /*3920*/  IMAD.U32 R161, RZ, RZ, UR15 ;  /* 0x0000000fffa17e24 */ /* 0x000fe2000f8e00ff */
[----:B------:R-:W-:Y:S01]  /*3930*/  LEA.HI.X.SX32 R11, R25, R106, 0x2, P2 ;  /* 0x0000006a190b7211 */ /* 0x000fe200010f16ff */
[----:B------:R-:W-:Y:S01]  /*3940*/  IMAD R17, R17, UR4, RZ ;  /* 0x0000000411117c24 */ /* 0x000fe2000f8e02ff */
[CC--:B--2---:R-:W-:Y:S01]  /*3950*/  LEA R8, P5, R24.reuse, R108.reuse, 0x2 ;  /* 0x0000006c18087211 */ /* 0x0c4fe200078a10ff */
[----:B------:R2:W-:Y:S01]  /*3960*/  LDGSTS.E [R67+0x2c00], desc[UR38][R6.64], P4 ;  /* 0x02c0000006437fae */ /* 0x0005e2000a1a1026 */
[----:B------:R-:W-:Y:S01]  /*3970*/  IMAD.WIDE R154, R155, 0x4, R6 ;  /* 0x000000049b9a7825 */ /* 0x000fe200078e0206 */
[----:B-1----:R-:W-:Y:S02]  /*3980*/  LEA R4, P2, R23, R108, 0x2 ;  /* 0x0000006c17047211 */ /* 0x002fe400078410ff */
[----:B------:R1:W-:Y:S01]  /*3990*/  LDGSTS.E [R67+0x3000], desc[UR38][R10.64], P4 ;  /* 0x030000000a437fae */ /* 0x0003e2000a1a1026 */
[-C--:B------:R-:W-:Y:S01]  /*39a0*/  LEA.HI.X.SX32 R9, R24, R106.reuse, 0x2, P5 ;  /* 0x0000006a18097211 */ /* 0x080fe200028f16ff */
[----:B------:R-:W-:Y:S01]  /*39b0*/  IMAD.WIDE R156, R157, 0x4, R10 ;  /* 0x000000049d9c7825 */ /* 0x000fe200078e020a */
[----:B------:R-:W-:-:S03]  /*39c0*/  LEA.HI.X.SX32 R5, R23, R106, 0x2, P2 ;  /* 0x0000006a17057211 */ /* 0x000fc600010f16ff */
[----:B------:R-:W-:Y:S01]  /*39d0*/  IMAD.WIDE R158, R159, 0x4, R8 ;  /* 0x000000049f9e7825 */ /* 0x000fe200078e0208 */
[----:B------:R3:W-:Y:S01]  /*39e0*/  LDGSTS.E [R67+0x3400], desc[UR38][R8.64], P4 ;  /* 0x0340000008437fae */ /* 0x0007e2000a1a1026 */
[-C--:B--2---:R-:W-:Y:S02]  /*39f0*/  LEA R6, P5, R22, R108.reuse, 0x2 ;  /* 0x0000006c16067211 */ /* 0x084fe400078a10ff */
[----:B------:R-:W-:Y:S01]  /*3a00*/  IMAD.U32 R163, RZ, RZ, UR15 ;  /* 0x0000000fffa37e24 */ /* 0x000fe2000f8e00ff */
[----:B------:R2:W-:Y:S01]  /*3a10*/  LDGSTS.E [R67+0x3800], desc[UR38][R4.64], P4 ;  /* 0x0380000004437fae */ /* 0x0005e2000a1a1026 */
[----:B-1----:R-:W-:Y:S01]  /*3a20*/  LEA R10, P2, R21, R108, 0x2 ;  /* 0x0000006c150a7211 */ /* 0x002fe200078410ff */
[----:B------:R-:W-:Y:S01]  /*3a30*/  IMAD R16, R16, UR4, RZ ;  /* 0x0000000410107c24 */ /* 0x000fe2000f8e02ff */
[-C--:B------:R-:W-:Y:S01]  /*3a40*/  LEA.HI.X.SX32 R7, R22, R106.reuse, 0x2, P5 ;  /* 0x0000006a16077211 */ /* 0x080fe200028f16ff */
[----:B------:R-:W-:Y:S01]  /*3a50*/  IMAD.WIDE R160, R161, 0x4, R4 ;  /* 0x00000004a1a07825 */ /* 0x000fe200078e0204 */
[----:B------:R-:W-:-:S02]  /*3a60*/  LEA.HI.X.SX32 R11, R21, R106, 0x2, P2 ;  /* 0x0000006a150b7211 */ /* 0x000fc400010f16ff */
[-C--:B---3--:R-:W-:Y:S01]  /*3a70*/  LEA R8, P2, R19, R108.reuse, 0x2 ;  /* 0x0000006c13087211 */ /* 0x088fe200078410ff */
[----:B------:R-:W-:Y:S01]  /*3a80*/  VIADD R18, R20, UR22 ;  /* 0x0000001614127c36 */ /* 0x000fe20008000000 */
[----:B------:R1:W-:Y:S01]  /*3a90*/  LDGSTS.E [R67+0x3c00], desc[UR38][R6.64], P4 ;  /* 0x03c0000006437fae */ /* 0x0003e2000a1a1026 */
[----:B------:R-:W-:Y:S01]  /*3aa0*/  IMAD.WIDE R162, R163, 0x4, R6 ;  /* 0x00000004a3a27825 */ /* 0x000fe200078e0206 */
[----:B--2---:R-:W-:Y:S02]  /*3ab0*/  LEA R4, P5, R17, R108, 0x2 ;  /* 0x0000006c11047211 */ /* 0x004fe400078a10ff */
[-C--:B------:R-:W-:Y:S01]  /*3ac0*/  LEA.HI.X.SX32 R9, R19, R106.reuse, 0x2, P2 ;  /* 0x0000006a13097211 */ /* 0x080fe200010f16ff */
[----:B------:R-:W-:Y:S01]  /*3ad0*/  IMAD.U32 R167, RZ, RZ, UR15 ;  /* 0x0000000fffa77e24 */ /* 0x000fe2000f8e00ff */
[----:B------:R-:W-:Y:S01]  /*3ae0*/  LDGSTS.E [R18+0x200], desc[UR38][R10.64], P4 ;  /* 0x002000000a127fae */ /* 0x000fe2000a1a1026 */
[----:B------:R-:W-:Y:S01]  /*3af0*/  IMAD R15, R15, UR4, RZ ;  /* 0x000000040f0f7c24 */ /* 0x000fe2000f8e02ff */
[----:B------:R-:W-:Y:S01]  /*3b00*/  LEA.HI.X.SX32 R5, R17, R106, 0x2, P5 ;  /* 0x0000006a11057211 */ /* 0x000fe200028f16ff */
[----:B------:R-:W-:Y:S01]  /*3b10*/  IMAD R14, R14, UR4, RZ ;  /* 0x000000040e0e7c24 */ /* 0x000fe2000f8e02ff */
[----:B------:R2:W-:Y:S01]  /*3b20*/  LDGSTS.E [R18+0x600], desc[UR38][R8.64], P4 ;  /* 0x0060000008127fae */ /* 0x0005e2000a1a1026 */
[----:B------:R-:W-:Y:S01]  /*3b30*/  IMAD.WIDE R166, R167, 0x4, R8 ;  /* 0x00000004a7a67825 */ /* 0x000fe200078e0208 */
[----:B-1----:R-:W-:-:S02]  /*3b40*/  LEA R6, P2, R16, R108, 0x2 ;  /* 0x0000006c10067211 */ /* 0x002fc400078410ff */
[C---:B------:R-:W-:Y:S01]  /*3b50*/  LEA R98, P5, R15.reuse, R108, 0x2 ;  /* 0x0000006c0f627211 */ /* 0x040fe200078a10ff */
[----:B------:R-:W-:Y:S01]  /*3b60*/  IMAD.U32 R165, RZ, RZ, UR15 ;  /* 0x0000000fffa57e24 */ /* 0x000fe2000f8e00ff */
[-C--:B------:R-:W-:Y:S01]  /*3b70*/  LEA.HI.X.SX32 R7, R16, R106.reuse, 0x2, P2 ;  /* 0x0000006a10077211 */ /* 0x080fe200010f16ff */
[----:B------:R-:W-:Y:S01]  /*3b80*/  IMAD.U32 R171, RZ, RZ, UR15 ;  /* 0x0000000fffab7e24 */ /* 0x000fe2000f8e00ff */
[----:B------:R1:W-:Y:S01]  /*3b90*/  LDGSTS.E [R18+0xa00], desc[UR38][R4.64], P4 ;  /* 0x00a0000004127fae */ /* 0x0003e2000a1a1026 */
[----:B------:R-:W-:Y:S01]  /*3ba0*/  IMAD R12, R12, UR4, RZ ;  /* 0x000000040c0c7c24 */ /* 0x000fe2000f8e02ff */
[----:B------:R-:W-:Y:S01]  /*3bb0*/  LEA.HI.X.SX32 R99, R15, R106, 0x2, P5 ;  /* 0x0000006a0f637211 */ /* 0x000fe200028f16ff */
[----:B------:R-:W-:Y:S01]  /*3bc0*/  IMAD.U32 R169, RZ, RZ, UR15 ;  /* 0x0000000fffa97e24 */ /* 0x000fe2000f8e00ff */
[C---:B--2---:R-:W-:Y:S01]  /*3bd0*/  LEA R8, P2, R14.reuse, R108, 0x2 ;  /* 0x0000006c0e087211 */ /* 0x044fe200078410ff */
[----:B------:R-:W-:Y:S01]  /*3be0*/  IMAD R13, R13, UR4, RZ ;  /* 0x000000040d0d7c24 */ /* 0x000fe2000f8e02ff */
[----:B------:R2:W-:Y:S01]  /*3bf0*/  LDGSTS.E [R18+0xe00], desc[UR38][R6.64], P4 ;  /* 0x00e0000006127fae */ /* 0x0005e2000a1a1026 */
[----:B------:R-:W-:Y:S01]  /*3c00*/  IMAD.WIDE R164, R165, 0x4, R10 ;  /* 0x00000004a5a47825 */ /* 0x000fe200078e020a */
[----:B------:R-:W-:-:S02]  /*3c10*/  LEA.HI.X.SX32 R9, R14, R106, 0x2, P2 ;  /* 0x0000006a0e097211 */ /* 0x000fc400010f16ff */
[----:B------:R-:W-:Y:S01]  /*3c20*/  LDGSTS.E [R18+0x1200], desc[UR38][R98.64], P4 ;  /* 0x0120000062127fae */ /* 0x000fe2000a1a1026 */
[----:B------:R-:W-:-:S03]  /*3c30*/  IMAD.WIDE R170, R171, 0x4, R6 ;  /* 0x00000004abaa7825 */ /* 0x000fc600078e0206 */
[----:B------:R3:W-:Y:S01]  /*3c40*/  LDGSTS.E [R18+0x1600], desc[UR38][R8.64], P4 ;  /* 0x0160000008127fae */ /* 0x0007e2000a1a1026 */
[----:B------:R-:W-:Y:S01]  /*3c50*/  IMAD.WIDE R168, R169, 0x4, R4 ;  /* 0x00000004a9a87825 */ /* 0x000fe200078e0204 */
[CC--:B-1----:R-:W-:Y:S02]  /*3c60*/  LEA R4, P5, R13.reuse, R108.reuse, 0x2 ;  /* 0x0000006c0d047211 */ /* 0x0c2fe400078a10ff */
[----:B--2---:R-:W-:Y:S01]  /*3c70*/  LEA R6, P2, R12, R108, 0x2 ;  /* 0x0000006c0c067211 */ /* 0x004fe200078410ff */
[----:B------:R-:W-:Y:S01]  /*3c80*/  IMAD R11, R102, UR4, RZ ;  /* 0x00000004660b7c24 */ /* 0x000fe2000f8e02ff */
[-C--:B------:R-:W-:Y:S01]  /*3c90*/  LEA.HI.X.SX32 R5, R13, R106.reuse, 0x2, P5 ;  /* 0x0000006a0d057211 */ /* 0x080fe200028f16ff */
[----:B------:R-:W-:Y:S01]  /*3ca0*/  IMAD.U32 R127, RZ, RZ, UR15 ;  /* 0x0000000fff7f7e24 */ /* 0x000fe2000f8e00ff */
[----:B------:R-:W-:Y:S01]  /*3cb0*/  LEA.HI.X.SX32 R7, R12, R106, 0x2, P2 ;  /* 0x0000006a0c077211 */ /* 0x000fe200010f16ff */
[----:B------:R-:W-:Y:S01]  /*3cc0*/  IMAD R10, R101, UR4, RZ ;  /* 0x00000004650a7c24 */ /* 0x000fe2000f8e02ff */
[----:B------:R-:W-:Y:S01]  /*3cd0*/  LEA R102, P2, R11, R108, 0x2 ;  /* 0x0000006c0b667211 */ /* 0x000fe200078410ff */
[----:B------:R-:W-:Y:S01]  /*3ce0*/  IMAD.WIDE R126, R127, 0x4, R8 ;  /* 0x000000047f7e7825 */ /* 0x000fe200078e0208 */
[----:B------:R1:W-:Y:S02]  /*3cf0*/  LDGSTS.E [R18+0x1a00], desc[UR38][R4.64], P4 ;  /* 0x01a0000004127fae */ /* 0x0003e4000a1a1026 */
[----:B------:R-:W-:Y:S01]  /*3d00*/  LEA.HI.X.SX32 R103, R11, R106, 0x2, P2 ;  /* 0x0000006a0b677211 */ /* 0x000fe200010f16ff */
[----:B------:R-:W-:Y:S01]  /*3d10*/  IMAD.U32 R125, RZ, RZ, UR15 ;  /* 0x0000000fff7d7e24 */ /* 0x000fe2000f8e00ff */
[----:B------:R2:W-:Y:S01]  /*3d20*/  LDGSTS.E [R18+0x1e00], desc[UR38][R6.64], P4 ;  /* 0x01e0000006127fae */ /* 0x0005e2000a1a1026 */
[----:B---3--:R-:W-:Y:S01]  /*3d30*/  IMAD R9, R100, UR4, RZ ;  /* 0x0000000464097c24 */ /* 0x008fe2000f8e02ff */
[C---:B------:R-:W-:Y:S01]  /*3d40*/  LEA R100, P2, R10.reuse, R108, 0x2 ;  /* 0x0000006c0a647211 */ /* 0x040fe200078410ff */
[----:B------:R-:W-:Y:S01]  /*3d50*/  IMAD.WIDE R124, R125, 0x4, R4 ;  /* 0x000000047d7c7825 */ /* 0x000fe200078e0204 */
[----:B------:R3:W-:Y:S02]  /*3d60*/  LDGSTS.E [R18+0x2200], desc[UR38][R102.64], P4 ;  /* 0x0220000066127fae */ /* 0x0007e4000a1a1026 */
[----:B------:R-:W-:Y:S01]  /*3d70*/  LEA.HI.X.SX32 R101, R10, R106, 0x2, P2 ;  /* 0x0000006a0a657211 */ /* 0x000fe200010f16ff */
[----:B------:R-:W-:Y:S01]  /*3d80*/  IMAD.U32 R123, RZ, RZ, UR15 ;  /* 0x0000000fff7b7e24 */ /* 0x000fe2000f8e00ff */
[----:B-1----:R-:W-:Y:S01]  /*3d90*/  LEA R4, P5, R9, R108, 0x2 ;  /* 0x0000006c09047211 */ /* 0x002fe200078a10ff */
[----:B------:R-:W-:-:S02]  /*3da0*/  IMAD.U32 R173, RZ, RZ, UR15 ;  /* 0x0000000fffad7e24 */ /* 0x000fc4000f8e00ff */
[----:B------:R-:W-:Y:S01]  /*3db0*/  IMAD R8, R110, UR4, RZ ;  /* 0x000000046e087c24 */ /* 0x000fe2000f8e02ff */
[----:B------:R-:W-:Y:S01]  /*3dc0*/  LEA.HI.X.SX32 R5, R9, R106, 0x2, P5 ;  /* 0x0000006a09057211 */ /* 0x000fe200028f16ff */
[----:B------:R-:W-:Y:S01]  /*3dd0*/  IMAD.WIDE R122, R123, 0x4, R6 ;  /* 0x000000047b7a7825 */ /* 0x000fe200078e0206 */
[----:B------:R-:W-:Y:S03]  /*3de0*/  LDGSTS.E [R18+0x2600], desc[UR38][R100.64], P4 ;  /* 0x0260000064127fae */ /* 0x000fe6000a1a1026 */
[----:B------:R-:W-:Y:S01]  /*3df0*/  IMAD.WIDE R172, R173, 0x4, R98 ;  /* 0x00000004adac7825 */ /* 0x000fe200078e0262 */
[C---:B------:R-:W-:Y:S01]  /*3e00*/  LEA R98, P2, R8.reuse, R108, 0x2 ;  /* 0x0000006c08627211 */ /* 0x040fe200078410ff */
[----:B------:R1:W-:Y:S02]  /*3e10*/  LDGSTS.E [R18+0x2a00], desc[UR38][R4.64], P4 ;  /* 0x02a0000004127fae */ /* 0x0003e4000a1a1026 */
[----:B------:R-:W-:Y:S01]  /*3e20*/  IMAD.U32 R117, RZ, RZ, UR15 ;  /* 0x0000000fff757e24 */ /* 0x000fe2000f8e00ff */
[----:B------:R-:W-:Y:S01]  /*3e30*/  LEA.HI.X.SX32 R99, R8, R106, 0x2, P2 ;  /* 0x0000006a08637211 */ /* 0x000fe200010f16ff */
[----:B--2---:R-:W-:-:S02]  /*3e40*/  IMAD R7, R104, UR4, RZ ;  /* 0x0000000468077c24 */ /* 0x004fc4000f8e02ff */
[----:B------:R-:W-:Y:S02]  /*3e50*/  IMAD.U32 R121, RZ, RZ, UR15 ;  /* 0x0000000fff797e24 */ /* 0x000fe4000f8e00ff */
[----:B------:R-:W-:Y:S01]  /*3e60*/  IMAD R6, R105, UR4, RZ ;  /* 0x0000000469067c24 */ /* 0x000fe2000f8e02ff */
[----:B------:R-:W-:Y:S01]  /*3e70*/  LEA R104, P5, R7, R108, 0x2 ;  /* 0x0000006c07687211 */ /* 0x000fe200078a10ff */
[----:B------:R-:W-:Y:S01]  /*3e80*/  IMAD.WIDE R116, R117, 0x4, R4 ;  /* 0x0000000475747825 */ /* 0x000fe200078e0204 */
[----:B------:R2:W-:Y:S02]  /*3e90*/  LDGSTS.E [R18+0x2e00], desc[UR38][R98.64], P4 ;  /* 0x02e0000062127fae */ /* 0x0005e4000a1a1026 */
[----:B------:R-:W-:Y:S01]  /*3ea0*/  LEA.HI.X.SX32 R105, R7, R106, 0x2, P5 ;  /* 0x0000006a07697211 */ /* 0x000fe200028f16ff */
[----:B------:R-:W-:Y:S01]  /*3eb0*/  IMAD.WIDE R120, R121, 0x4, R102 ;  /* 0x0000000479787825 */ /* 0x000fe200078e0266 */
[----:B---3--:R-:W-:-:S03]  /*3ec0*/  LEA R102, P2, R6, R108, 0x2 ;  /* 0x0000006c06667211 */ /* 0x008fc600078410ff */
[----:B------:R-:W-:Y:S01]  /*3ed0*/  IMAD.U32 R119, RZ, RZ, UR15 ;  /* 0x0000000fff777e24 */ /* 0x000fe2000f8e00ff */
[----:B------:R-:W-:Y:S01]  /*3ee0*/  LEA.HI.X.SX32 R103, R6, R106, 0x2, P2 ;  /* 0x0000006a06677211 */ /* 0x000fe200010f16ff */
[----:B-1----:R-:W-:Y:S01]  /*3ef0*/  IMAD R5, R109, UR4, RZ ;  /* 0x000000046d057c24 */ /* 0x002fe2000f8e02ff */
[----:B------:R-:W-:Y:S01]  /*3f00*/  LDGSTS.E [R18+0x3200], desc[UR38][R104.64], P4 ;  /* 0x0320000068127fae */ /* 0x000fe2000a1a1026 */
[----:B------:R-:W-:Y:S02]  /*3f10*/  IMAD.U32 R115, RZ, RZ, UR15 ;  /* 0x0000000fff737e24 */ /* 0x000fe4000f8e00ff */
[----:B------:R-:W-:Y:S01]  /*3f20*/  IMAD R4, R107, UR4, RZ ;  /* 0x000000046b047c24 */ /* 0x000fe2000f8e02ff */
[----:B------:R1:W-:Y:S01]  /*3f30*/  LDGSTS.E [R18+0x3600], desc[UR38][R102.64], P4 ;  /* 0x0360000066127fae */ /* 0x0003e2000a1a1026 */
[----:B------:R-:W-:Y:S01]  /*3f40*/  IMAD.WIDE R118, R119, 0x4, R100 ;  /* 0x0000000477767825 */ /* 0x000fe200078e0264 */
[----:B------:R-:W-:-:S03]  /*3f50*/  LEA R100, P5, R5, R108, 0x2 ;  /* 0x0000006c05647211 */ /* 0x000fc600078a10ff */
[----:B------:R-:W-:Y:S01]  /*3f60*/  IMAD.WIDE R114, R115, 0x4, R98 ;  /* 0x0000000473727825 */ /* 0x000fe200078e0262 */
[C---:B--2---:R-:W-:Y:S02]  /*3f70*/  LEA R98, P2, R4.reuse, R108, 0x2 ;  /* 0x0000006c04627211 */ /* 0x044fe400078410ff */
[-C--:B------:R-:W-:Y:S01]  /*3f80*/  LEA.HI.X.SX32 R101, R5, R106.reuse, 0x2, P5 ;  /* 0x0000006a05657211 */ /* 0x080fe200028f16ff */
[----:B------:R-:W-:Y:S01]  /*3f90*/  IMAD.U32 R111, RZ, RZ, UR15 ;  /* 0x0000000fff6f7e24 */ /* 0x000fe2000f8e00ff */
[----:B------:R-:W-:Y:S01]  /*3fa0*/  LEA.HI.X.SX32 R99, R4, R106, 0x2, P2 ;  /* 0x0000006a04637211 */ /* 0x000fe200010f16ff */
[----:B------:R-:W-:Y:S01]  /*3fb0*/  IMAD.U32 R109, RZ, RZ, UR15 ;  /* 0x0000000fff6d7e24 */ /* 0x000fe2000f8e00ff */
[-C--:B------:R-:W-:Y:S01]  /*3fc0*/  ISETP.GE.AND P5, PT, R218, R180.reuse, PT ;  /* 0x000000b4da00720c */ /* 0x080fe20003fa6270 */
[----:B------:R2:W-:Y:S01]  /*3fd0*/  LDGSTS.E [R18+0x3a00], desc[UR38][R100.64], P4 ;  /* 0x03a0000064127fae */ /* 0x0005e2000a1a1026 */
[----:B------:R-:W-:Y:S01]  /*3fe0*/  IMAD.WIDE R110, R111, 0x4, R102 ;  /* 0x000000046f6e7825 */ /* 0x000fe200078e0266 */
[----:B------:R-:W-:-:S02]  /*3ff0*/  ISETP.GE.AND P2, PT, R217, R180, PT ;  /* 0x000000b4d900720c */ /* 0x000fc40003f46270 */
[----:B------:R3:W-:Y:S01]  /*4000*/  LDGSTS.E [R18+0x3e00], desc[UR38][R98.64], P4 ;  /* 0x03e0000062127fae */ /* 0x0007e2000a1a1026 */
[----:B-1----:R-:W-:Y:S01]  /*4010*/  SEL R102, RZ, 0x4, P5 ;  /* 0x00000004ff667807 */ /* 0x002fe20002800000 */
[----:B------:R-:W-:Y:S02]  /*4020*/  IMAD.WIDE R108, R109, 0x4, R100 ;  /* 0x000000046d6c7825 */ /* 0x000fe400078e0264 */
[----:B------:R-:W0:Y:S01]  /*4030*/  LDGDEPBAR ;  /* 0x00000000000079af */ /* 0x000e220000000000 */
[----:B------:R-:W-:Y:S01]  /*4040*/  SEL R103, R102, RZ, P3 ;  /* 0x000000ff66677207 */ /* 0x000fe20001800000 */
[----:B------:R-:W-:Y:S01]  /*4050*/  IMAD.U32 R113, RZ, RZ, UR15 ;  /* 0x0000000fff717e24 */ /* 0x000fe2000f8e00ff */
[----:B------:R-:W-:Y:S01]  /*4060*/  BAR.SYNC.DEFER_BLOCKING 0x0 ;  /* 0x0000000000007b1d */ /* 0x000fe20000010000 */
[----:B------:R-:W-:Y:S01]  /*4070*/  IADD3 R102, P4, PT, R96, UR37, RZ ;  /* 0x0000002560667c10 */ /* 0x000fe2000ff9e0ff */
[----:B------:R-:W-:Y:S01]  /*4080*/  IMAD.U32 R107, RZ, RZ, UR15 ;  /* 0x0000000fff6b7e24 */ /* 0x000fe2000f8e00ff */
[----:B--2---:R-:W-:Y:S01]  /*4090*/  SEL R100, RZ, 0x4, P2 ;  /* 0x00000004ff647807 */ /* 0x004fe20001000000 */
[----:B------:R-:W-:Y:S01]  /*40a0*/  IMAD.WIDE R112, R113, 0x4, R104 ;  /* 0x0000000471707825 */ /* 0x000fe200078e0268 */
[----:B------:R-:W-:-:S02]  /*40b0*/  ISETP.GE.AND P2, PT, R208, R180, PT ;  /* 0x000000b4d000720c */ /* 0x000fc40003f46270 */
[----:B------:R-:W-:Y:S01]  /*40c0*/  IADD3 R104, P5, PT, R94, UR37, RZ ;  /* 0x000000255e687c10 */ /* 0x000fe2000ffbe0ff */
[----:B------:R-:W-:Y:S01]  /*40d0*/  IMAD.WIDE R106, R107, 0x4, R98 ;  /* 0x000000046b6a7825 */ /* 0x000fe200078e0262 */
[----:B---3--:R-:W-:Y:S02]  /*40e0*/  SEL R98, RZ, 0x4, P2 ;  /* 0x00000004ff627807 */ /* 0x008fe40001000000 */
[----:B------:R-:W-:Y:S02]  /*40f0*/  SEL R100, R100, RZ, P3 ;  /* 0x000000ff64647207 */ /* 0x000fe40001800000 */
[----:B------:R-:W-:Y:S02]  /*4100*/  IADD3.X R105, PT, PT, R95, UR52, RZ, P5, !PT ;  /* 0x000000345f697c10 */ /* 0x000fe4000affe4ff */
[----:B------:R-:W-:Y:S02]  /*4110*/  SEL R98, R98, RZ, P3 ;  /* 0x000000ff62627207 */ /* 0x000fe40001800000 */
[----:B------:R-:W-:-:S02]  /*4120*/  ISETP.NE.U32.AND P5, PT, R100, RZ, PT ;  /* 0x000000ff6400720c */ /* 0x000fc40003fa5070 */
[-C--:B------:R-:W-:Y:S01]  /*4130*/  ISETP.GE.AND P2, PT, R199, R180.reuse, PT ;  /* 0x000000b4c700720c */ /* 0x080fe20003f46270 */
[----:B------:R-:W-:Y:S01]  /*4140*/  @!PT LDS RZ, [RZ] ;  /* 0x00000000fffff984 */ /* 0x000fe20000000800 */
[----:B------:R-:W-:Y:S01]  /*4150*/  @!PT LDS RZ, [RZ] ;  /* 0x00000000fffff984 */ /* 0x000fe20000000800 */
[----:B------:R-:W-:Y:S01]  /*4160*/  @!PT LDS RZ, [RZ] ;  /* 0x00000000fffff984 */ /* 0x000fe20000000800 */
[----:B------:R1:W-:Y:S01]  /*4170*/  LDGSTS.E [R203+0x1c000], desc[UR38][R94.64], P6 ;  /* 0x1c0000005ecb7fae */ /* 0x0003e2000b1a1026 */
[----:B------:R-:W-:Y:S02]  /*4180*/  ISETP.NE.U32.AND P6, PT, R103, RZ, PT ;  /* 0x000000ff6700720c */ /* 0x000fe40003fc5070 */
[----:B------:R-:W-:Y:S01]  /*4190*/  IADD3.X R103, PT, PT, R97, UR52, RZ, P4, !PT ;  /* 0x0000003461677c10 */ /* 0x000fe2000a7fe4ff */
[----:B------:R2:W-:Y:S01]  /*41a0*/  LDGSTS.E [R203+0x1e000], desc[UR38][R96.64], P1 ;  /* 0x1e00000060cb7fae */ /* 0x0005e200089a1026 */
[-C--:B------:R-:W-:Y:S02]  /*41b0*/  ISETP.GE.AND P4, PT, R206, R180.reuse, PT ;  /* 0x000000b4ce00720c */ /* 0x080fe40003f86270 */
[----:B------:R-:W-:Y:S02]  /*41c0*/  ISETP.GE.AND P1, PT, R200, R180, PT ;  /* 0x000000b4c800720c */ /* 0x000fe40003f26270 */
[----:B-1----:R-:W-:-:S02]  /*41d0*/  SEL R94, RZ, 0x4, P4 ;  /* 0x00000004ff5e7807 */ /* 0x002fc40002000000 */
[----:B------:R-:W-:-:S03]  /*41e0*/  SEL R95, RZ, 0x4, P1 ;  /* 0x00000004ff5f7807 */ /* 0x000fc60000800000 */
[----:B------:R1:W-:Y:S01]  /*41f0*/  LDGSTS.E [R201+0x1c000], desc[UR38][R92.64], P6 ;  /* 0x1c0000005cc97fae */ /* 0x0003e2000b1a1026 */
[----:B------:R-:W-:Y:S02]  /*4200*/  ISETP.GE.AND P1, PT, R197, R180, PT ;  /* 0x000000b4c500720c */ /* 0x000fe40003f26270 */
[----:B------:R-:W-:Y:S01]  /*4210*/  SEL R94, R94, RZ, P3 ;  /* 0x000000ff5e5e7207 */ /* 0x000fe20001800000 */
[----:B------:R-:W-:Y:S01]  /*4220*/  LDGSTS.E [R201+0x1e000], desc[UR38][R88.64], P5 ;  /* 0x1e00000058c97fae */ /* 0x000fe2000a9a1026 */
[----:B------:R-:W-:Y:S02]  /*4230*/  ISETP.NE.U32.AND P4, PT, R98, RZ, PT ;  /* 0x000000ff6200720c */ /* 0x000fe40003f85070 */
[----:B--2---:R-:W-:Y:S02]  /*4240*/  SEL R97, RZ, 0x4, P1 ;  /* 0x00000004ff617807 */ /* 0x004fe40000800000 */
[----:B------:R-:W-:Y:S02]  /*4250*/  ISETP.NE.U32.AND P1, PT, R94, RZ, PT ;  /* 0x000000ff5e00720c */ /* 0x000fe40003f25070 */
[----:B------:R-:W-:-:S02]  /*4260*/  SEL R96, RZ, 0x4, P2 ;  /* 0x00000004ff607807 */ /* 0x000fc40001000000 */
[----:B------:R-:W-:Y:S02]  /*4270*/  ISETP.GE.AND P2, PT, R193, R180, PT ;  /* 0x000000b4c100720c */ /* 0x000fe40003f46270 */
[----:B------:R-:W-:Y:S02]  /*4280*/  SEL R96, R96, RZ, P3 ;  /* 0x000000ff60607207 */ /* 0x000fe40001800000 */
[----:B------:R-:W-:Y:S01]  /*4290*/  SEL R181, RZ, 0x4, P2 ;  /* 0x00000004ffb57807 */ /* 0x000fe20001000000 */
[----:B------:R-:W-:Y:S01]  /*42a0*/  LDGSTS.E [R195+0x1c000], desc[UR38][R90.64], P4 ;  /* 0x1c0000005ac37fae */ /* 0x000fe2000a1a1026 */
[----:B------:R-:W-:Y:S02]  /*42b0*/  IADD3 R100, P2, PT, R92, UR37, RZ ;  /* 0x000000255c647c10 */ /* 0x000fe4000ff5e0ff */
[----:B------:R-:W-:Y:S01]  /*42c0*/  SEL R95, R95, RZ, P3 ;  /* 0x000000ff5f5f7207 */ /* 0x000fe20001800000 */
[----:B------:R2:W-:Y:S01]  /*42d0*/  LDGSTS.E [R195+0x1e000], desc[UR38][R86.64], P1 ;  /* 0x1e00000056c37fae */ /* 0x0005e200089a1026 */
[----:B------:R-:W-:-:S02]  /*42e0*/  ISETP.NE.U32.AND P5, PT, R96, RZ, PT ;  /* 0x000000ff6000720c */ /* 0x000fc40003fa5070 */
[----:B------:R-:W-:Y:S02]  /*42f0*/  SEL R97, R97, RZ, P3 ;  /* 0x000000ff61617207 */ /* 0x000fe40001800000 */
[----:B------:R-:W-:Y:S02]  /*4300*/  IADD3 R96, P4, PT, R90, UR37, RZ ;  /* 0x000000255a607c10 */ /* 0x000fe4000ff9e0ff */
[----:B------:R-:W-:Y:S02]  /*4310*/  IADD3.X R101, PT, PT, R93, UR52, RZ, P2, !PT ;  /* 0x000000345d657c10 */ /* 0x000fe400097fe4ff */
[----:B------:R-:W-:Y:S02]  /*4320*/  SEL R181, R181, RZ, P3 ;  /* 0x000000ffb5b57207 */ /* 0x000fe40001800000 */
[----:B------:R-:W-:Y:S02]  /*4330*/  ISETP.NE.U32.AND P2, PT, R95, RZ, PT ;  /* 0x000000ff5f00720c */ /* 0x000fe40003f45070 */
[----:B------:R-:W-:-:S02]  /*4340*/  ISETP.NE.U32.AND P1, PT, R97, RZ, PT ;  /* 0x000000ff6100720c */ /* 0x000fc40003f25070 */
[----:B------:R-:W-:Y:S02]  /*4350*/  IADD3.X R97, PT, PT, R91, UR52, RZ, P4, !PT ;  /* 0x000000345b617c10 */ /* 0x000fe4000a7fe4ff */
[----:B------:R-:W-:Y:S02]  /*4360*/  ISETP.NE.U32.AND P4, PT, R181, RZ, PT ;  /* 0x000000ffb500720c */ /* 0x000fe40003f85070 */
[----:B------:R-:W-:-:S04]  /*4370*/  IADD3 R98, P6, PT, R88, UR37, RZ ;  /* 0x0000002558627c10 */ /* 0x000fc8000ffde0ff */
[----:B------:R-:W-:Y:S01]  /*4380*/  IADD3.X R99, PT, PT, R89, UR52, RZ, P6, !PT ;  /* 0x0000003459637c10 */ /* 0x000fe2000b7fe4ff */
[----:B------:R-:W-:Y:S01]  /*4390*/  LDGSTS.E [R189+0x1c000], desc[UR38][R84.64], P2 ;  /* 0x1c00000054bd7fae */ /* 0x000fe200091a1026 */
[----:B-1----:R-:W-:Y:S02]  /*43a0*/  IADD3 R92, P2, PT, R84, UR37, RZ ;  /* 0x00000025545c7c10 */ /* 0x002fe4000ff5e0ff */
[----:B------:R-:W-:Y:S01]  /*43b0*/  IADD3 R94, P6, PT, R86, UR37, RZ ;  /* 0x00000025565e7c10 */ /* 0x000fe2000ffde0ff */
[----:B------:R1:W-:Y:S01]  /*43c0*/  LDGSTS.E [R189+0x1e000], desc[UR38][R82.64], P5 ;  /* 0x1e00000052bd7fae */ /* 0x0003e2000a9a1026 */
[----:B------:R-:W-:Y:S02]  /*43d0*/  IADD3.X R93, PT, PT, R85, UR52, RZ, P2, !PT ;  /* 0x00000034555d7c10 */ /* 0x000fe400097fe4ff */
[----:B------:R-:W-:Y:S01]  /*43e0*/  IADD3.X R95, PT, PT, R87, UR52, RZ, P6, !PT ;  /* 0x00000034575f7c10 */ /* 0x000fe2000b7fe4ff */
[----:B------:R3:W-:Y:S01]  /*43f0*/  LDGSTS.E [R187+0x1c000], desc[UR38][R78.64], P1 ;  /* 0x1c0000004ebb7fae */ /* 0x0007e200089a1026 */
[----:B--2---:R-:W-:-:S02]  /*4400*/  IADD3 R86, P2, PT, R80, UR37, RZ ;  /* 0x0000002550567c10 */ /* 0x004fc4000ff5e0ff */
[----:B------:R-:W-:Y:S01]  /*4410*/  IADD3 R90, P6, PT, R82, UR37, RZ ;  /* 0x00000025525a7c10 */ /* 0x000fe2000ffde0ff */
[----:B------:R2:W-:Y:S01]  /*4420*/  LDGSTS.E [R187+0x1e000], desc[UR38][R80.64], P4 ;  /* 0x1e00000050bb7fae */ /* 0x0005e2000a1a1026 */
[-C--:B------:R-:W-:Y:S02]  /*4430*/  ISETP.GE.AND P4, PT, R192, R180.reuse, PT ;  /* 0x000000b4c000720c */ /* 0x080fe40003f86270 */
[----:B------:R-:W-:Y:S02]  /*4440*/  IADD3 R88, P5, PT, R78, UR37, RZ ;  /* 0x000000254e587c10 */ /* 0x000fe4000ffbe0ff */
[----:B-1----:R-:W-:Y:S02]  /*4450*/  SEL R82, RZ, 0x4, P4 ;  /* 0x00000004ff527807 */ /* 0x002fe40002000000 */
[----:B------:R-:W-:Y:S02]  /*4460*/  IADD3.X R87, PT, PT, R81, UR52, RZ, P2, !PT ;  /* 0x0000003451577c10 */ /* 0x000fe400097fe4ff */
[----:B------:R-:W-:-:S02]  /*4470*/  ISETP.GE.AND P1, PT, R191, R180, PT ;  /* 0x000000b4bf00720c */ /* 0x000fc40003f26270 */
[----:B------:R-:W-:Y:S02]  /*4480*/  ISETP.GE.AND P2, PT, R185, R180, PT ;  /* 0x000000b4b900720c */ /* 0x000fe40003f46270 */
[----:B------:R-:W-:Y:S02]  /*4490*/  SEL R82, R82, RZ, P3 ;  /* 0x000000ff52527207 */ /* 0x000fe40001800000 */
[----:B------:R-:W-:Y:S02]  /*44a0*/  IADD3.X R89, PT, PT, R79, UR52, RZ, P5, !PT ;  /* 0x000000344f597c10 */ /* 0x000fe4000affe4ff */
[----:B---3--:R-:W-:Y:S02]  /*44b0*/  SEL R78, RZ, 0x4, P1 ;  /* 0x00000004ff4e7807 */ /* 0x008fe40000800000 */
[----:B------:R-:W-:Y:S02]  /*44c0*/  SEL R79, RZ, 0x4, P2 ;  /* 0x00000004ff4f7807 */ /* 0x000fe40001000000 */
[----:B------:R-:W-:-:S02]  /*44d0*/  ISETP.NE.U32.AND P2, PT, R82, RZ, PT ;  /* 0x000000ff5200720c */ /* 0x000fc40003f45070 */
[-C--:B------:R-:W-:Y:S02]  /*44e0*/  ISETP.GE.AND P5, PT, R184, R180.reuse, PT ;  /* 0x000000b4b800720c */ /* 0x080fe40003fa6270 */
[----:B------:R-:W-:Y:S02]  /*44f0*/  SEL R78, R78, RZ, P3 ;  /* 0x000000ff4e4e7207 */ /* 0x000fe40001800000 */
[-C--:B------:R-:W-:Y:S02]  /*4500*/  ISETP.GE.AND P4, PT, R183, R180.reuse, PT ;  /* 0x000000b4b700720c */ /* 0x080fe40003f86270 */
[----:B------:R-:W-:Y:S02]  /*4510*/  IADD3.X R91, PT, PT, R83, UR52, RZ, P6, !PT ;  /* 0x00000034535b7c10 */ /* 0x000fe4000b7fe4ff */
[----:B--2---:R-:W-:Y:S02]  /*4520*/  SEL R80, RZ, 0x4, P5 ;  /* 0x00000004ff507807 */ /* 0x004fe40002800000 */
[----:B------:R-:W-:Y:S01]  /*4530*/  SEL R79, R79, RZ, P3 ;  /* 0x000000ff4f4f7207 */ /* 0x000fe20001800000 */
[----:B------:R-:W-:Y:S01]  /*4540*/  LDGSTS.E [R75+0x1c000], desc[UR38][R76.64], P2 ;  /* 0x1c0000004c4b7fae */ /* 0x000fe200091a1026 */
[----:B------:R-:W-:-:S02]  /*4550*/  ISETP.GE.AND P6, PT, R223, R180, PT ;  /* 0x000000b4df00720c */ /* 0x000fc40003fc6270 */
[----:B------:R-:W-:Y:S02]  /*4560*/  ISETP.GE.AND P1, PT, R72, R180, PT ;  /* 0x000000b44800720c */ /* 0x000fe40003f26270 */
[----:B------:R-:W-:Y:S02]  /*4570*/  ISETP.NE.U32.AND P5, PT, R78, RZ, PT ;  /* 0x000000ff4e00720c */ /* 0x000fe40003fa5070 */
[----:B------:R-:W-:Y:S02]  /*4580*/  SEL R78, RZ, 0x4, P4 ;  /* 0x00000004ff4e7807 */ /* 0x000fe40002000000 */
[----:B------:R-:W-:Y:S02]  /*4590*/  ISETP.NE.U32.AND P4, PT, R79, RZ, PT ;  /* 0x000000ff4f00720c */ /* 0x000fe40003f85070 */
[----:B------:R-:W-:Y:S02]  /*45a0*/  SEL R83, RZ, 0x4, P6 ;  /* 0x00000004ff537807 */ /* 0x000fe40003000000 */
[----:B------:R-:W-:-:S02]  /*45b0*/  SEL R79, RZ, 0x4, P1 ;  /* 0x00000004ff4f7807 */ /* 0x000fc40000800000 */
[----:B------:R-:W-:Y:S02]  /*45c0*/  SEL R80, R80, RZ, P3 ;  /* 0x000000ff50507207 */ /* 0x000fe40001800000 */
[----:B------:R-:W-:Y:S01]  /*45d0*/  SEL R78, R78, RZ, P3 ;  /* 0x000000ff4e4e7207 */ /* 0x000fe20001800000 */
[----:B------:R-:W-:Y:S01]  /*45e0*/  LDGSTS.E [R75+0x1e000], desc[UR38][R178.64], P5 ;  /* 0x1e000000b24b7fae */ /* 0x000fe2000a9a1026 */
[----:B------:R-:W-:Y:S02]  /*45f0*/  SEL R83, R83, RZ, P3 ;  /* 0x000000ff53537207 */ /* 0x000fe40001800000 */
[----:B------:R-:W-:Y:S01]  /*4600*/  ISETP.NE.U32.AND P2, PT, R80, RZ, PT ;  /* 0x000000ff5000720c */ /* 0x000fe20003f45070 */
[----:B------:R1:W-:Y:S01]  /*4610*/  LDGSTS.E [R73+0x1c000], desc[UR38][R174.64], P4 ;  /* 0x1c000000ae497fae */ /* 0x0003e2000a1a1026 */
[----:B------:R-:W-:Y:S02]  /*4620*/  SEL R79, R79, RZ, P3 ;  /* 0x000000ff4f4f7207 */ /* 0x000fe40001800000 */
[----:B------:R-:W-:-:S02]  /*4630*/  ISETP.NE.U32.AND P3, PT, R78, RZ, PT ;  /* 0x000000ff4e00720c */ /* 0x000fc40003f65070 */
[----:B------:R-:W-:Y:S02]  /*4640*/  IADD3 R84, P6, PT, R76, UR37, RZ ;  /* 0x000000254c547c10 */ /* 0x000fe4000ffde0ff */
[----:B------:R-:W-:Y:S02]  /*4650*/  ISETP.NE.U32.AND P4, PT, R79, RZ, PT ;  /* 0x000000ff4f00720c */ /* 0x000fe40003f85070 */
[----:B------:R-:W-:Y:S02]  /*4660*/  ISETP.NE.U32.AND P1, PT, R83, RZ, PT ;  /* 0x000000ff5300720c */ /* 0x000fe40003f25070 */
[----:B------:R-:W-:Y:S01]  /*4670*/  IADD3.X R85, PT, PT, R77, UR52, RZ, P6, !PT ;  /* 0x000000344d557c10 */ /* 0x000fe2000b7fe4ff */
[----:B------:R2:W-:Y:S01]  /*4680*/  LDGSTS.E [R73+0x1e000], desc[UR38][R176.64], P2 ;  /* 0x1e000000b0497fae */ /* 0x0005e200091a1026 */
[----:B------:R-:W-:Y:S02]  /*4690*/  IADD3 R80, P6, PT, R174, UR37, RZ ;  /* 0x00000025ae507c10 */ /* 0x000fe4000ffde0ff */
[----:B------:R-:W-:Y:S01]  /*46a0*/  IADD3 R82, P5, PT, R178, UR37, RZ ;  /* 0x00000025b2527c10 */ /* 0x000fe2000ffbe0ff */
[----:B------:R-:W-:Y:S01]  /*46b0*/  LDGSTS.E [R70+0x1c000], desc[UR38][R128.64], P3 ;  /* 0x1c00000080467fae */ /* 0x000fe200099a1026 */
[----:B-1----:R-:W-:-:S02]  /*46c0*/  IADD3 R174, P2, PT, R134, UR53, RZ ;  /* 0x0000003586ae7c10 */ /* 0x002fc4000ff5e0ff */
[----:B------:R-:W-:Y:S01]  /*46d0*/  IADD3 R178, P3, PT, R136, UR53, RZ ;  /* 0x0000003588b27c10 */ /* 0x000fe2000ff7e0ff */
[----:B------:R-:W-:Y:S01]  /*46e0*/  LDGSTS.E [R70+0x1e000], desc[UR38][R130.64], P4 ;  /* 0x1e00000082467fae */ /* 0x000fe2000a1a1026 */
[----:B------:R-:W-:Y:S02]  /*46f0*/  IADD3.X R81, PT, PT, R175, UR52, RZ, P6, !PT ;  /* 0x00000034af517c10 */ /* 0x000fe4000b7fe4ff */
[----:B------:R-:W-:Y:S01]  /*4700*/  IADD3.X R83, PT, PT, R179, UR52, RZ, P5, !PT ;  /* 0x00000034b3537c10 */ /* 0x000fe2000affe4ff */
[----:B------:R-:W0:Y:S01]  /*4710*/  LDGDEPBAR ;  /* 0x00000000000079af */ /* 0x000e220000000000 */
[----:B------:R-:W-:Y:S02]  /*4720*/  IADD3.X R175, PT, PT, R135, UR54, RZ, P2, !PT ;  /* 0x0000003687af7c10 */ /* 0x000fe400097fe4ff */
[----:B------:R-:W-:Y:S01]  /*4730*/  IADD3 R76, P5, PT, R176, UR37, RZ ;  /* 0x00000025b04c7c10 */ /* 0x000fe2000ffbe0ff */
[----:B------:R1:W-:Y:S01]  /*4740*/  LDGSTS.E [R67+0x8000], desc[UR38][R132.64], P1 ;  /* 0x0800000084437fae */ /* 0x0003e200089a1026 */
[----:B------:R-:W-:-:S02]  /*4750*/  IADD3 R180, P2, PT, R138, UR53, RZ ;  /* 0x000000358ab47c10 */ /* 0x000fc4000ff5e0ff */
[----:B------:R-:W-:Y:S01]  /*4760*/  IADD3.X R179, PT, PT, R137, UR54, RZ, P3, !PT ;  /* 0x0000003689b37c10 */ /* 0x000fe20009ffe4ff */
[----:B------:R3:W-:Y:S01]  /*4770*/  LDGSTS.E [R67+0x8400], desc[UR38][R134.64], P1 ;  /* 0x0840000086437fae */ /* 0x0007e200089a1026 */
[----:B--2---:R-:W-:Y:S02]  /*4780*/  IADD3 R176, P3, PT, R140, UR53, RZ ;  /* 0x000000358cb07c10 */ /* 0x004fe4000ff7e0ff */
[----:B------:R-:W-:Y:S01]  /*4790*/  IADD3.X R77, PT, PT, R177, UR52, RZ, P5, !PT ;  /* 0x00000034b14d7c10 */ /* 0x000fe2000affe4ff */
[----:B------:R2:W-:Y:S01]  /*47a0*/  LDGSTS.E [R67+0x8800], desc[UR38][R136.64], P1 ;  /* 0x0880000088437fae */ /* 0x0005e200089a1026 */
[----:B------:R-:W-:Y:S02]  /*47b0*/  IADD3.X R181, PT, PT, R139, UR54, RZ, P2, !PT ;  /* 0x000000368bb57c10 */ /* 0x000fe400097fe4ff */
[----:B------:R-:W-:Y:S01]  /*47c0*/  IADD3 R78, P6, PT, R132, UR53, RZ ;  /* 0x00000035844e7c10 */ /* 0x000fe2000ffde0ff */
[----:B------:R4:W-:Y:S01]  /*47d0*/  LDGSTS.E [R67+0x8c00], desc[UR38][R138.64], P1 ;  /* 0x08c000008a437fae */ /* 0x0009e200089a1026 */
[----:B------:R-:W-:-:S02]  /*47e0*/  IADD3 R226, P2, PT, R142, UR53, RZ ;  /* 0x000000358ee27c10 */ /* 0x000fc4000ff5e0ff */
[----:B------:R-:W-:Y:S01]  /*47f0*/  IADD3.X R177, PT, PT, R141, UR54, RZ, P3, !PT ;  /* 0x000000368db17c10 */ /* 0x000fe20009ffe4ff */
[----:B------:R5:W-:Y:S01]  /*4800*/  LDGSTS.E [R67+0x9000], desc[UR38][R140.64], P1 ;  /* 0x090000008c437fae */ /* 0x000be200089a1026 */
[----:B-1----:R-:W-:Y:S02]  /*4810*/  IADD3 R132, P3, PT, R144, UR53, RZ ;  /* 0x0000003590847c10 */ /* 0x002fe4000ff7e0ff */
[----:B------:R-:W-:Y:S01]  /*4820*/  IADD3.X R79, PT, PT, R133, UR54, RZ, P6, !PT ;  /* 0x00000036854f7c10 */ /* 0x000fe2000b7fe4ff */
[----:B------:R1:W-:Y:S01]  /*4830*/  LDGSTS.E [R67+0x9400], desc[UR38][R142.64], P1 ;  /* 0x094000008e437fae */ /* 0x0003e200089a1026 */
[----:B------:R-:W-:Y:S02]  /*4840*/  IADD3.X R227, PT, PT, R143, UR54, RZ, P2, !PT ;  /* 0x000000368fe37c10 */ /* 0x000fe400097fe4ff */
[----:B---3--:R-:W-:Y:S01]  /*4850*/  IADD3 R134, P2, PT, R146, UR53, RZ ;  /* 0x0000003592867c10 */ /* 0x008fe2000ff5e0ff */
[----:B------:R3:W-:Y:S01]  /*4860*/  LDGSTS.E [R67+0x9800], desc[UR38][R144.64], P1 ;  /* 0x0980000090437fae */ /* 0x0007e200089a1026 */
[----:B------:R-:W-:-:S02]  /*4870*/  IADD3.X R133, PT, PT, R145, UR54, RZ, P3, !PT ;  /* 0x0000003691857c10 */ /* 0x000fc40009ffe4ff */
[----:B--2---:R-:W-:Y:S01]  /*4880*/  IADD3 R136, P3, PT, R148, UR53, RZ ;  /* 0x0000003594887c10 */ /* 0x004fe2000ff7e0ff */
[----:B------:R2:W-:Y:S01]  /*4890*/  LDGSTS.E [R67+0x9c00], desc[UR38][R146.64], P1 ;  /* 0x09c0000092437fae */ /* 0x0005e200089a1026 */
[----:B------:R-:W-:Y:S02]  /*48a0*/  IADD3.X R135, PT, PT, R147, UR54, RZ, P2, !PT ;  /* 0x0000003693877c10 */ /* 0x000fe400097fe4ff */
[----:B----4-:R-:W-:Y:S01]  /*48b0*/  IADD3 R138, P2, PT, R150, UR53, RZ ;  /* 0x00000035968a7c10 */ /* 0x010fe2000ff5e0ff */
[----:B------:R4:W-:Y:S01]  /*48c0*/  LDGSTS.E [R67+0xa000], desc[UR38][R148.64], P1 ;  /* 0x0a00000094437fae */ /* 0x0009e200089a1026 */
[----:B------:R-:W-:Y:S02]  /*48d0*/  IADD3.X R137, PT, PT, R149, UR54, RZ, P3, !PT ;  /* 0x0000003695897c10 */ /* 0x000fe40009ffe4ff */
[----:B-----5:R-:W-:Y:S01]  /*48e0*/  IADD3 R140, P3, PT, R152, UR53, RZ ;  /* 0x00000035988c7c10 */ /* 0x020fe2000ff7e0ff */
[----:B------:R-:W-:Y:S01]  /*48f0*/  LDGSTS.E [R67+0xa400], desc[UR38][R150.64], P1 ;  /* 0x0a40000096437fae */ /* 0x000fe200089a1026 */
[----:B------:R-:W-:-:S02]  /*4900*/  IADD3.X R139, PT, PT, R151, UR54, RZ, P2, !PT ;  /* 0x00000036978b7c10 */ /* 0x000fc400097fe4ff */
[----:B-1----:R-:W-:Y:S01]  /*4910*/  IADD3 R142, P2, PT, R154, UR53, RZ ;  /* 0x000000359a8e7c10 */ /* 0x002fe2000ff5e0ff */
[----:B------:R1:W-:Y:S01]  /*4920*/  LDGSTS.E [R67+0xa800], desc[UR38][R152.64], P1 ;  /* 0x0a80000098437fae */ /* 0x0003e200089a1026 */
[----:B------:R-:W-:Y:S02]  /*4930*/  IADD3.X R141, PT, PT, R153, UR54, RZ, P3, !PT ;  /* 0x00000036998d7c10 */ /* 0x000fe40009ffe4ff */
[----:B---3--:R-:W-:Y:S01]  /*4940*/  IADD3 R144, P3, PT, R156, UR53, RZ ;  /* 0x000000359c907c10 */ /* 0x008fe2000ff7e0ff */
[----:B------:R3:W-:Y:S01]  /*4950*/  LDGSTS.E [R67+0xac00], desc[UR38][R154.64], P1 ;  /* 0x0ac000009a437fae */ /* 0x0007e200089a1026 */
[----:B------:R-:W-:Y:S02]  /*4960*/  IADD3.X R143, PT, PT, R155, UR54, RZ, P2, !PT ;  /* 0x000000369b8f7c10 */ /* 0x000fe400097fe4ff */
[----:B--2---:R-:W-:Y:S01]  /*4970*/  IADD3 R146, P2, PT, R158, UR53, RZ ;  /* 0x000000359e927c10 */ /* 0x004fe2000ff5e0ff */
[----:B------:R2:W-:Y:S01]  /*4980*/  LDGSTS.E [R67+0xb000], desc[UR38][R156.64], P1 ;  /* 0x0b0000009c437fae */ /* 0x0005e200089a1026 */
[----:B------:R-:W-:-:S02]  /*4990*/  IADD3.X R145, PT, PT, R157, UR54, RZ, P3, !PT ;  /* 0x000000369d917c10 */ /* 0x000fc40009ffe4ff */
[----:B----4-:R-:W-:Y:S01]  /*49a0*/  IADD3 R148, P3, PT, R160, UR53, RZ ;  /* 0x00000035a0947c10 */ /* 0x010fe2000ff7e0ff */
[----:B------:R4:W-:Y:S01]  /*49b0*/  LDGSTS.E [R67+0xb400], desc[UR38][R158.64], P1 ;  /* 0x0b4000009e437fae */ /* 0x0009e200089a1026 */
[----:B------:R-:W-:Y:S02]  /*49c0*/  IADD3.X R147, PT, PT, R159, UR54, RZ, P2, !PT ;  /* 0x000000369f937c10 */ /* 0x000fe400097fe4ff */
[----:B------:R-:W-:Y:S01]  /*49d0*/  IADD3.X R149, PT, PT, R161, UR54, RZ, P3, !PT ;  /* 0x00000036a1957c10 */ /* 0x000fe20009ffe4ff */
[----:B------:R-:W-:Y:S01]  /*49e0*/  LDGSTS.E [R67+0xb800], desc[UR38][R160.64], P1 ;  /* 0x0b800000a0437fae */ /* 0x000fe200089a1026 */
[----:B-1----:R-:W-:Y:S02]  /*49f0*/  IADD3 R152, P2, PT, R164, UR53, RZ ;  /* 0x00000035a4987c10 */ /* 0x002fe4000ff5e0ff */
[----:B---3--:R-:W-:Y:S01]  /*4a00*/  IADD3 R154, P3, PT, R166, UR53, RZ ;  /* 0x00000035a69a7c10 */ /* 0x008fe2000ff7e0ff */
[----:B------:R1:W-:Y:S01]  /*4a10*/  LDGSTS.E [R67+0xbc00], desc[UR38][R162.64], P1 ;  /* 0x0bc00000a2437fae */ /* 0x0003e200089a1026 */
[----:B------:R-:W-:-:S02]  /*4a20*/  IADD3.X R153, PT, PT, R165, UR54, RZ, P2, !PT ;  /* 0x00000036a5997c10 */ /* 0x000fc400097fe4ff */
[----:B------:R-:W-:Y:S01]  /*4a30*/  IADD3 R150, P4, PT, R162, UR53, RZ ;  /* 0x00000035a2967c10 */ /* 0x000fe2000ff9e0ff */
[----:B------:R3:W-:Y:S01]  /*4a40*/  LDGSTS.E [R18+0x8200], desc[UR38][R164.64], P1 ;  /* 0x08200000a4127fae */ /* 0x0007e200089a1026 */
[----:B--2---:R-:W-:Y:S02]  /*4a50*/  IADD3 R156, P2, PT, R168, UR53, RZ ;  /* 0x00000035a89c7c10 */ /* 0x004fe4000ff5e0ff */
[----:B------:R-:W-:Y:S01]  /*4a60*/  IADD3.X R155, PT, PT, R167, UR54, RZ, P3, !PT ;  /* 0x00000036a79b7c10 */ /* 0x000fe20009ffe4ff */
[----:B------:R2:W-:Y:S01]  /*4a70*/  LDGSTS.E [R18+0x8600], desc[UR38][R166.64], P1 ;  /* 0x08600000a6127fae */ /* 0x0005e200089a1026 */
[----:B----4-:R-:W-:Y:S02]  /*4a80*/  IADD3 R158, P3, PT, R170, UR53, RZ ;  /* 0x00000035aa9e7c10 */ /* 0x010fe4000ff7e0ff */
[----:B------:R-:W-:Y:S01]  /*4a90*/  IADD3.X R157, PT, PT, R169, UR54, RZ, P2, !PT ;  /* 0x00000036a99d7c10 */ /* 0x000fe200097fe4ff */
[----:B------:R2:W-:Y:S01]  /*4aa0*/  LDGSTS.E [R18+0x8a00], desc[UR38][R168.64], P1 ;  /* 0x08a00000a8127fae */ /* 0x0005e200089a1026 */
[----:B-1----:R-:W-:Y:S01]  /*4ab0*/  VIADD R162, R224, 0xffffff80 ;  /* 0xffffff80e0a27836 */ /* 0x002fe20000000000 */
[----:B------:R-:W-:-:S02]  /*4ac0*/  IADD3 R160, P2, PT, R172, UR53, RZ ;  /* 0x00000035aca07c10 */ /* 0x000fc4000ff5e0ff */
[----:B------:R2:W-:Y:S01]  /*4ad0*/  LDGSTS.E [R18+0x8e00], desc[UR38][R170.64], P1 ;  /* 0x08e00000aa127fae */ /* 0x0005e200089a1026 */
[----:B------:R-:W-:Y:S02]  /*4ae0*/  IADD3.X R159, PT, PT, R171, UR54, RZ, P3, !PT ;  /* 0x00000036ab9f7c10 */ /* 0x000fe40009ffe4ff */
[-C--:B------:R-:W-:Y:S01]  /*4af0*/  ISETP.GE.AND P3, PT, R225, R162.reuse, PT ;  /* 0x000000a2e100720c */ /* 0x080fe20003f66270 */
[----:B------:R2:W-:Y:S01]  /*4b00*/  LDGSTS.E [R18+0x9200], desc[UR38][R172.64], P1 ;  /* 0x09200000ac127fae */ /* 0x0005e200089a1026 */
[----:B------:R-:W-:Y:S02]  /*4b10*/  IADD3.X R151, PT, PT, R163, UR54, RZ, P4, !PT ;  /* 0x00000036a3977c10 */ /* 0x000fe4000a7fe4ff */
[----:B------:R-:W-:Y:S01]  /*4b20*/  IADD3.X R161, PT, PT, R173, UR54, RZ, P2, !PT ;  /* 0x00000036ada17c10 */ /* 0x000fe200097fe4ff */
[----:B------:R2:W-:Y:S01]  /*4b30*/  LDGSTS.E [R18+0x9600], desc[UR38][R126.64], P1 ;  /* 0x096000007e127fae */ /* 0x0005e200089a1026 */
[----:B------:R-:W-:Y:S02]  /*4b40*/  ISETP.GT.AND P2, PT, R220, 0xbf, PT ;  /* 0x000000bfdc00780c */ /* 0x000fe40003f44270 */
[----:B------:R-:W-:Y:S01]  /*4b50*/  SEL R163, RZ, 0x4, P3 ;  /* 0x00000004ffa37807 */ /* 0x000fe20001800000 */
[----:B------:R2:W-:Y:S01]  /*4b60*/  LDGSTS.E [R18+0x9a00], desc[UR38][R124.64], P1 ;  /* 0x09a000007c127fae */ /* 0x0005e200089a1026 */
[----:B------:R-:W-:-:S02]  /*4b70*/  ISETP.GE.AND P3, PT, R219, R162, PT ;  /* 0x000000a2db00720c */ /* 0x000fc40003f66270 */
[----:B------:R-:W-:Y:S01]  /*4b80*/  SEL R163, R163, RZ, P2 ;  /* 0x000000ffa3a37207 */ /* 0x000fe20001000000 */
[----:B------:R2:W-:Y:S01]  /*4b90*/  LDGSTS.E [R18+0x9e00], desc[UR38][R122.64], P1 ;  /* 0x09e000007a127fae */ /* 0x0005e200089a1026 */
[----:B------:R-:W-:Y:S02]  /*4ba0*/  IADD3 R128, P4, PT, R128, UR37, RZ ;  /* 0x0000002580807c10 */ /* 0x000fe4000ff9e0ff */
[----:B------:R-:W-:Y:S01]  /*4bb0*/  ISETP.NE.U32.AND P5, PT, R163, RZ, PT ;  /* 0x000000ffa300720c */ /* 0x000fe20003fa5070 */
[----:B------:R2:W-:Y:S01]  /*4bc0*/  LDGSTS.E [R18+0xa200], desc[UR38][R120.64], P1 ;  /* 0x0a20000078127fae */ /* 0x0005e200089a1026 */
[----:B---3--:R-:W-:Y:S02]  /*4bd0*/  SEL R164, RZ, 0x4, P3 ;  /* 0x00000004ffa47807 */ /* 0x008fe40001800000 */
[----:B------:R-:W-:Y:S01]  /*4be0*/  IADD3.X R129, PT, PT, R129, UR52, RZ, P4, !PT ;  /* 0x0000003481817c10 */ /* 0x000fe2000a7fe4ff */
[----:B------:R2:W-:Y:S01]  /*4bf0*/  LDGSTS.E [R18+0xa600], desc[UR38][R118.64], P1 ;  /* 0x0a60000076127fae */ /* 0x0005e200089a1026 */
[----:B------:R-:W-:-:S02]  /*4c00*/  ISETP.GE.AND P3, PT, R217, R162, PT ;  /* 0x000000a2d900720c */ /* 0x000fc40003f66270 */
[----:B------:R-:W-:Y:S01]  /*4c10*/  IADD3 R130, P4, PT, R130, UR37, RZ ;  /* 0x0000002582827c10 */ /* 0x000fe2000ff9e0ff */
[----:B------:R2:W-:Y:S01]  /*4c20*/  LDGSTS.E [R18+0xaa00], desc[UR38][R116.64], P1 ;  /* 0x0aa0000074127fae */ /* 0x0005e200089a1026 */
[----:B------:R-:W-:Y:S02]  /*4c30*/  SEL R164, R164, RZ, P2 ;  /* 0x000000ffa4a47207 */ /* 0x000fe40001000000 */
[----:B------:R-:W-:Y:S01]  /*4c40*/  SEL R165, RZ, 0x4, P3 ;  /* 0x00000004ffa57807 */ /* 0x000fe20001800000 */
[----:B------:R2:W-:Y:S01]  /*4c50*/  LDGSTS.E [R18+0xae00], desc[UR38][R114.64], P1 ;  /* 0x0ae0000072127fae */ /* 0x0005e200089a1026 */
[----:B------:R-:W-:Y:S02]  /*4c60*/  IADD3.X R131, PT, PT, R131, UR52, RZ, P4, !PT ;  /* 0x0000003483837c10 */ /* 0x000fe4000a7fe4ff */
[----:B------:R-:W-:Y:S01]  /*4c70*/  ISETP.NE.U32.AND P4, PT, R164, RZ, PT ;  /* 0x000000ffa400720c */ /* 0x000fe20003f85070 */
[----:B------:R2:W-:Y:S01]  /*4c80*/  LDGSTS.E [R18+0xb200], desc[UR38][R112.64], P1 ;  /* 0x0b20000070127fae */ /* 0x0005e200089a1026 */
[----:B------:R-:W-:-:S03]  /*4c90*/  SEL R165, R165, RZ, P2 ;  /* 0x000000ffa5a57207 */ /* 0x000fc60001000000 */
[----:B------:R2:W-:Y:S04]  /*4ca0*/  LDGSTS.E [R18+0xb600], desc[UR38][R110.64], P1 ;  /* 0x0b6000006e127fae */ /* 0x0005e800089a1026 */
[----:B------:R2:W-:Y:S04]  /*4cb0*/  LDGSTS.E [R18+0xba00], desc[UR38][R108.64], P1 ;  /* 0x0ba000006c127fae */ /* 0x0005e800089a1026 */
[----:B------:R2:W-:Y:S01]  /*4cc0*/  LDGSTS.E [R18+0xbe00], desc[UR38][R106.64], P1 ;  /* 0x0be000006a127fae */ /* 0x0005e200089a1026 */
[----:B------:R-:W-:-:S03]  /*4cd0*/  ISETP.GE.AND P1, PT, R218, R162, PT ;  /* 0x000000a2da00720c */ /* 0x000fc60003f26270 */
[----:B------:R-:W0:Y:S01]  /*4ce0*/  LDGDEPBAR ;  /* 0x00000000000079af */ /* 0x000e220000000000 */
[----:B------:R-:W-:Y:S02]  /*4cf0*/  SEL R163, RZ, 0x4, P1 ;  /* 0x00000004ffa37807 */ /* 0x000fe40000800000 */
[----:B------:R-:W-:Y:S02]  /*4d00*/  ISETP.NE.U32.AND P1, PT, RZ, UR9, PT ;  /* 0x00000009ff007c0c */ /* 0x000fe4000bf25070 */
[----:B------:R-:W-:Y:S02]  /*4d10*/  SEL R163, R163, RZ, P2 ;  /* 0x000000ffa3a37207 */ /* 0x000fe40001000000 */
[----:B------:R-:W-:Y:S02]  /*4d20*/  ISETP.LT.OR P6, PT, R220, 0x40, P1 ;  /* 0x00000040dc00780c */ /* 0x000fe40000fc1670 */
[----:B------:R-:W-:Y:S01]  /*4d30*/  ISETP.NE.U32.AND P3, PT, R163, RZ, PT ;  /* 0x000000ffa300720c */ /* 0x000fe20003f65070 */
[----:B------:R-:W-:-:S04]  /*4d40*/  DEPBAR.LE SB0, 0x2 ;  /* 0x000080800000791a */ /* 0x000fc80000000000 */
[----:B------:R-:W-:Y:S06]  /*4d50*/  BAR.SYNC.DEFER_BLOCKING 0x0 ;  /* 0x0000000000007b1d */ /* 0x000fec0000010000 */
[----:B--2---:R-:W-:Y:S05]  /*4d60*/  @P6 BRA `(.L_x_6) ;  /* 0x0000000000d86947 */ /* 0x004fea0003800000 */
[----:B------:R-:W-:Y:S02]  /*4d70*/  USHF.R.U32.HI UR10, URZ, 0x4, UR22 ;  /* 0x00000004ff0a7899 */ /* 0x000fe40008011616 */
[----:B------:R-:W-:Y:S02]  /*4d80*/  UIADD3 UR5, UPT, UPT, UR22, 0x18000, URZ ;  /* 0x0001800016057890 */ /* 0x000fe4000fffe0ff */
[----:B------:R-:W-:Y:S02]  /*4d90*/  USGXT.U32 UR10, UR10, 0xe ;  /* 0x0000000e0a0a789a */ /* 0x000fe40008000000 */
[----:B------:R-:W-:Y:S02]  /*4da0*/  USHF.R.U32.HI UR5, URZ, 0x4, UR5 ;  /* 0x00000004ff057899 */ /* 0x000fe40008011605 */
[----:B------:R-:W-:Y:S02]  /*4db0*/  UIADD3 UR30, UP1, UPT, UR10, 0x2, URZ ;  /* 0x000000020a1e7890 */ /* 0x000fe4000ff3e0ff */
[----:B------:R-:W-:Y:S01]  /*4dc0*/  USGXT.U32 UR8, UR5, 0xe ;  /* 0x0000000e0508789a */ /* 0x000fe20008000000 */
[----:B------:R-:W-:Y:S01]  /*4dd0*/  UMOV UR4, URZ ;  /* 0x000000ff00047c82 */ /* 0x000fe20008000000 */
[----:B------:R-:W-:Y:S01]  /*4de0*/  UMOV UR6, URZ ;  /* 0x000000ff00067c82 */ /* 0x000fe20008000000 */
[----:B------:R-:W-:-:S02]  /*4df0*/  UIADD3.X UR31, UPT, UPT, UR4, 0x40004040, URZ, UP1, !UPT ;  /* 0x40004040041f7890 */ /* 0x000fc40008ffe4ff */
[----:B------:R-:W-:Y:S01]  /*4e00*/  UIADD3 UR42, UP1, UPT, UR8, 0x2, URZ ;  /* 0x00000002082a7890 */ /* 0x000fe2000ff3e0ff */
[----:B------:R-:W-:Y:S01]  /*4e10*/  UMOV UR4, UR70 ;  /* 0x0000004600047c82 */ /* 0x000fe20008000000 */
[----:B------:R-:W-:Y:S02]  /*4e20*/  UMOV UR5, URZ ;  /* 0x000000ff00057c82 */ /* 0x000fe40008000000 */
[----:B------:R-:W-:Y:S01]  /*4e30*/  UIADD3.X UR43, UPT, UPT, UR6, 0x40004040, URZ, UP1, !UPT ;  /* 0x40004040062b7890 */ /* 0x000fe20008ffe4ff */
[----:B------:R-:W-:Y:S01]  /*4e40*/  UMOV UR55, UR4 ;  /* 0x0000000400377c82 */ /* 0x000fe20008000000 */
[----:B------:R-:W-:Y:S02]  /*4e50*/  UIADD3.64 UR4, UPT, UPT, UR30, 0x2, URZ ;  /* 0x000000021e047897 */ /* 0x000fe4000fffe0ff */
[----:B------:R-:W-:Y:S02]  /*4e60*/  UIADD3.64 UR56, UPT, UPT, UR42, 0x2, URZ ;  /* 0x000000022a387897 */ /* 0x000fe4000fffe0ff */
[----:B------:R-:W-:-:S02]  /*4e70*/  UIADD3.64 UR6, UPT, UPT, UR30, 0x4, URZ ;  /* 0x000000041e067897 */ /* 0x000fc4000fffe0ff */
[----:B------:R-:W-:Y:S02]  /*4e80*/  UIADD3.64 UR58, UPT, UPT, UR42, 0x4, URZ ;  /* 0x000000042a3a7897 */ /* 0x000fe4000fffe0ff */
[----:B------:R-:W-:Y:S02]  /*4e90*/  UIADD3.64 UR44, UPT, UPT, UR30, 0x3fe, URZ ;  /* 0x000003fe1e2c7897 */ /* 0x000fe4000fffe0ff */
[----:B------:R-:W-:Y:S02]  /*4ea0*/  UIADD3.64 UR60, UPT, UPT, UR42, 0x1fe, URZ ;  /* 0x000001fe2a3c7897 */ /* 0x000fe4000fffe0ff */
[----:B------:R-:W-:Y:S02]  /*4eb0*/  UIADD3.64 UR46, UPT, UPT, UR30, 0x400, URZ ;  /* 0x000004001e2e7897 */ /* 0x000fe4000fffe0ff */
[----:B------:R-:W-:Y:S02]  /*4ec0*/  UIADD3.64 UR62, UPT, UPT, UR42, 0x200, URZ ;  /* 0x000002002a3e7897 */ /* 0x000fe4000fffe0ff */
[----:B------:R-:W-:-:S02]  /*4ed0*/  UIADD3.64 UR48, UPT, UPT, UR30, 0x402, URZ ;  /* 0x000004021e307897 */ /* 0x000fc4000fffe0ff */
[----:B------:R-:W-:Y:S01]  /*4ee0*/  UIADD3.64 UR64, UPT, UPT, UR42, 0x202, URZ ;  /* 0x000002022a407897 */ /* 0x000fe2000fffe0ff */
[----:B------:R-:W-:Y:S01]  /*4ef0*/  UMOV UR34, 0x0 ;  /* 0x0000000000227882 */ /* 0x000fe20000000000 */
[----:B------:R-:W-:Y:S01]  /*4f00*/  UMOV UR35, 0x4200910 ;  /* 0x0420091000237882 */ /* 0x000fe20000000000 */
[----:B------:R-:W-:Y:S01]  /*4f10*/  UIADD3.64 UR50, UPT, UPT, UR30, 0x404, URZ ;  /* 0x000004041e327897 */ /* 0x000fe2000fffe0ff */
[----:B------:R-:W-:Y:S01]  /*4f20*/  UMOV UR11, 0x40004040 ;  /* 0x40004040000b7882 */ /* 0x000fe20000000000 */
[----:B------:R-:W-:Y:S01]  /*4f30*/  UIADD3.64 UR66, UPT, UPT, UR42, 0x204, URZ ;  /* 0x000002042a427897 */ /* 0x000fe2000fffe0ff */
[----:B------:R-:W-:Y:S01]  /*4f40*/  UMOV UR9, 0x40004040 ;  /* 0x4000404000097882 */ /* 0x000fe20000000000 */
[----:B------:R-:W-:Y:S01]  /*4f50*/  UMOV UR32, 0x0 ;  /* 0x0000000000207882 */ /* 0x000fe20000000000 */
[----:B------:R-:W-:Y:S01]  /*4f60*/  UMOV UR33, 0x4200910 ;  /* 0x0420091000217882 */ /* 0x000fe20000000000 */
[----:B------:R-:W-:Y:S01]  /*4f70*/  UMOV UR28, 0x0 ;  /* 0x00000000001c7882 */ /* 0x000fe20000000000 */
[----:B------:R-:W-:Y:S01]  /*4f80*/  UMOV UR29, 0x4200910 ;  /* 0x04200910001d7882 */ /* 0x000fe20000000000 */
[----:B------:R1:W-:Y:S01]  /*4f90*/  UTCHMMA gdesc[UR8], gdesc[UR10], tmem[UR23], tmem[UR34], idesc[UR35], !UPT ;  /* 0x00ff220a080075ea */ /* 0x0003e2000f800017 */
[----:B------:R-:W-:Y:S01]  /*4fa0*/  UMOV UR26, 0x0 ;  /* 0x00000000001a7882 */ /* 0x000fe20000000000 */
[----:B------:R-:W-:Y:S01]  /*4fb0*/  UMOV UR27, 0x4200910 ;  /* 0x04200910001b7882 */ /* 0x000fe20000000000 */
[----:B------:R1:W-:Y:S01]  /*4fc0*/  UTCHMMA gdesc[UR42], gdesc[UR30], tmem[UR23], tmem[UR32], idesc[UR33], UPT ;  /* 0x00ff201e2a0075ea */ /* 0x0003e2000b800017 */
        /* <DEDUP_REMOVED lines=12> */
[----:B------:R1:W-:Y:S01]  /*5090*/  UTCHMMA gdesc[UR64], gdesc[UR48], tmem[UR23], tmem[UR16], idesc[UR17], UPT ;  /* 0x00ff1030400075ea */ /* 0x0003e2000b800017 */
[----:B------:R1:W-:Y:S01]  /*50a0*/  UTCHMMA gdesc[UR66], gdesc[UR50], tmem[UR23], tmem[UR40], idesc[UR41], UPT ;  /* 0x00ff2832420075ea */ /* 0x0003e2000b800017 */
[----:B------:R1:W-:Y:S01]  /*50b0*/  UTCBAR [UR55], URZ ;  /* 0x000000ff370073e9 */ /* 0x0003e200080000ff */
[----:B------:R-:W-:Y:S01]  /*50c0*/  NOP ;  /* 0x0000000000007918 */ /* 0x000fe20000000000 */
.L_x_6:
[----:B------:R-:W-:Y:S01]  /*50d0*/  BAR.SYNC.DEFER_BLOCKING 0x0 ;  /* 0x0000000000007b1d */ /* 0x000fe20000010000 */
[----:B------:R-:W-:-:S04]  /*50e0*/  IADD3 R126, P6, PT, R126, UR53, RZ ;  /* 0x000000357e7e7c10 */ /* 0x000fc8000ffde0ff */
[----:B------:R-:W-:Y:S01]  /*50f0*/  IADD3.X R127, PT, PT, R127, UR54, RZ, P6, !PT ;  /* 0x000000367f7f7c10 */ /* 0x000fe2000b7fe4ff */
[----:B-1----:R-:W-:Y:S01]  /*5100*/  UMOV UR7, URZ ;  /* 0x000000ff00077c82 */ /* 0x002fe20008000000 */
[----:B------:R-:W-:Y:S01]  /*5110*/  @!PT LDS RZ, [RZ] ;  /* 0x00000000fffff984 */ /* 0x000fe20000000800 */
[----:B------:R-:W-:Y:S01]  /*5120*/  @!PT LDS RZ, [RZ] ;  /* 0x00000000fffff984 */ /* 0x000fe20000000800 */
[----:B------:R-:W-:Y:S01]  /*5130*/  @!PT LDS RZ, [RZ] ;  /* 0x00000000fffff984 */ /* 0x000fe20000000800 */
[----:B------:R-:W-:Y:S01]  /*5140*/  LDGSTS.E [R203+0x20000], desc[UR38][R104.64], P5 ;  /* 0x2000000068cb7fae */ /* 0x000fe2000a9a1026 */
[----:B------:R-:W-:-:S03]  /*5150*/  ISETP.NE.U32.AND P5, PT, R165, RZ, PT ;  /* 0x000000ffa500720c */ /* 0x000fc60003fa5070 */
[----:B------:R1:W-:Y:S01]  /*5160*/  LDGSTS.E [R203+0x22000], desc[UR38][R102.64], P4 ;  /* 0x2200000066cb7fae */ /* 0x0003e2000a1a1026 */
[----:B------:R-:W-:-:S03]  /*5170*/  ISETP.GE.AND P4, PT, R208, R162, PT ;  /* 0x000000a2d000720c */ /* 0x000fc60003f86270 */
[----:B------:R-:W-:Y:S01]  /*5180*/  LDGSTS.E [R201+0x20000], desc[UR38][R100.64], P3 ;  /* 0x2000000064c97fae */ /* 0x000fe200099a1026 */
[----:B------:R-:W-:Y:S02]  /*5190*/  SEL R163, RZ, 0x4, P4 ;  /* 0x00000004ffa37807 */ /* 0x000fe40002000000 */
[-C--:B------:R-:W-:Y:S02]  /*51a0*/  ISETP.GE.AND P4, PT, R206, R162.reuse, PT ;  /* 0x000000a2ce00720c */ /* 0x080fe40003f86270 */
[-C--:B------:R-:W-:Y:S01]  /*51b0*/  ISETP.GE.AND P3, PT, R200, R162.reuse, PT ;  /* 0x000000a2c800720c */ /* 0x080fe20003f66270 */
[----:B------:R2:W-:Y:S01]  /*51c0*/  LDGSTS.E [R201+0x22000], desc[UR38][R98.64], P5 ;  /* 0x2200000062c97fae */ /* 0x0005e2000a9a1026 */
[----:B------:R-:W-:Y:S02]  /*51d0*/  SEL R163, R163, RZ, P2 ;  /* 0x000000ffa3a37207 */ /* 0x000fe40001000000 */
[----:B-1----:R-:W-:Y:S02]  /*51e0*/  SEL R103, RZ, 0x4, P4 ;  /* 0x00000004ff677807 */ /* 0x002fe40002000000 */
[----:B------:R-:W-:-:S02]  /*51f0*/  ISETP.GE.AND P4, PT, R199, R162, PT ;  /* 0x000000a2c700720c */ /* 0x000fc40003f86270 */
[----:B------:R-:W-:Y:S02]  /*5200*/  SEL R104, R103, RZ, P2 ;  /* 0x000000ff67687207 */ /* 0x000fe40001000000 */
[----:B------:R-:W-:Y:S02]  /*5210*/  SEL R105, RZ, 0x4, P3 ;  /* 0x00000004ff697807 */ /* 0x000fe40001800000 */
[----:B------:R-:W-:Y:S02]  /*5220*/  IADD3 R102, P6, PT, R124, UR53, RZ ;  /* 0x000000357c667c10 */ /* 0x000fe4000ffde0ff */
[----:B------:R-:W-:Y:S02]  /*5230*/  ISETP.GE.AND P3, PT, R197, R162, PT ;  /* 0x000000a2c500720c */ /* 0x000fe40003f66270 */
[----:B------:R-:W-:Y:S02]  /*5240*/  ISETP.NE.U32.AND P5, PT, R163, RZ, PT ;  /* 0x000000ffa300720c */ /* 0x000fe40003fa5070 */
[----:B------:R-:W-:-:S02]  /*5250*/  SEL R124, RZ, 0x4, P4 ;  /* 0x00000004ff7c7807 */ /* 0x000fc40002000000 */
[----:B------:R-:W-:Y:S02]  /*5260*/  ISETP.NE.U32.AND P4, PT, R104, RZ, PT ;  /* 0x000000ff6800720c */ /* 0x000fe40003f85070 */
[----:B------:R-:W-:Y:S02]  /*5270*/  SEL R104, RZ, 0x4, P3 ;  /* 0x00000004ff687807 */ /* 0x000fe40001800000 */
[----:B--2---:R-:W-:Y:S02]  /*5280*/  IADD3 R98, P3, PT, R122, UR53, RZ ;  /* 0x000000357a627c10 */ /* 0x004fe4000ff7e0ff */
[----:B------:R-:W-:Y:S02]  /*5290*/  SEL R105, R105, RZ, P2 ;  /* 0x000000ff69697207 */ /* 0x000fe40001000000 */
[----:B------:R-:W-:Y:S01]  /*52a0*/  IADD3.X R99, PT, PT, R123, UR54, RZ, P3, !PT ;  /* 0x000000367b637c10 */ /* 0x000fe20009ffe4ff */
[----:B------:R1:W-:Y:S01]  /*52b0*/  LDGSTS.E [R195+0x20000], desc[UR38][R96.64], P5 ;  /* 0x2000000060c37fae */ /* 0x0003e2000a9a1026 */
[----:B------:R-:W-:-:S02]  /*52c0*/  ISETP.NE.U32.AND P3, PT, R105, RZ, PT ;  /* 0x000000ff6900720c */ /* 0x000fc40003f65070 */
[----:B------:R-:W-:Y:S01]  /*52d0*/  SEL R124, R124, RZ, P2 ;  /* 0x000000ff7c7c7207 */ /* 0x000fe20001000000 */
[----:B------:R2:W-:Y:S01]  /*52e0*/  LDGSTS.E [R195+0x22000], desc[UR38][R94.64], P4 ;  /* 0x220000005ec37fae */ /* 0x0005e2000a1a1026 */
[-C--:B------:R-:W-:Y:S02]  /*52f0*/  ISETP.GE.AND P5, PT, R193, R162.reuse, PT ;  /* 0x000000a2c100720c */ /* 0x080fe40003fa6270 */
[----:B------:R-:W-:Y:S02]  /*5300*/  ISETP.NE.U32.AND P4, PT, R124, RZ, PT ;  /* 0x000000ff7c00720c */ /* 0x000fe40003f85070 */
[----:B------:R-:W-:Y:S02]  /*5310*/  SEL R104, R104, RZ, P2 ;  /* 0x000000ff68687207 */ /* 0x000fe40001000000 */
[----:B------:R-:W-:Y:S02]  /*5320*/  SEL R105, RZ, 0x4, P5 ;  /* 0x00000004ff697807 */ /* 0x000fe40002800000 */
[----:B------:R-:W-:Y:S01]  /*5330*/  ISETP.NE.U32.AND P5, PT, R104, RZ, PT ;  /* 0x000000ff6800720c */ /* 0x000fe20003fa5070 */
[----:B------:R-:W-:Y:S01]  /*5340*/  LDGSTS.E [R189+0x20000], desc[UR38][R92.64], P3 ;  /* 0x200000005cbd7fae */ /* 0x000fe200099a1026 */
[----:B------:R-:W-:-:S02]  /*5350*/  ISETP.GE.AND P3, PT, R192, R162, PT ;  /* 0x000000a2c000720c */ /* 0x000fc40003f66270 */
[----:B-1----:R-:W-:Y:S02]  /*5360*/  SEL R96, R105, RZ, P2 ;  /* 0x000000ff69607207 */ /* 0x002fe40001000000 */
[----:B------:R-:W-:Y:S01]  /*5370*/  SEL R97, RZ, 0x4, P3 ;  /* 0x00000004ff617807 */ /* 0x000fe20001800000 */
[----:B------:R-:W-:Y:S01]  /*5380*/  LDGSTS.E [R189+0x22000], desc[UR38][R90.64], P4 ;  /* 0x220000005abd7fae */ /* 0x000fe2000a1a1026 */
[----:B------:R-:W-:Y:S02]  /*5390*/  ISETP.NE.U32.AND P3, PT, R96, RZ, PT ;  /* 0x000000ff6000720c */ /* 0x000fe40003f65070 */
[----:B--2---:R-:W-:Y:S02]  /*53a0*/  IADD3 R94, P4, PT, R116, UR53, RZ ;  /* 0x00000035745e7c10 */ /* 0x004fe4000ff9e0ff */
[----:B------:R-:W-:Y:S01]  /*53b0*/  IADD3.X R103, PT, PT, R125, UR54, RZ, P6, !PT ;  /* 0x000000367d677c10 */ /* 0x000fe2000b7fe4ff */
[----:B------:R1:W-:Y:S01]  /*53c0*/  LDGSTS.E [R187+0x20000], desc[UR38][R88.64], P5 ;  /* 0x2000000058bb7fae */ /* 0x0003e2000a9a1026 */
[----:B------:R-:W-:-:S02]  /*53d0*/  SEL R97, R97, RZ, P2 ;  /* 0x000000ff61617207 */ /* 0x000fc40001000000 */
[----:B------:R-:W-:Y:S02]  /*53e0*/  IADD3.X R95, PT, PT, R117, UR54, RZ, P4, !PT ;  /* 0x00000036755f7c10 */ /* 0x000fe4000a7fe4ff */
[----:B------:R-:W-:Y:S02]  /*53f0*/  IADD3 R100, P6, PT, R120, UR53, RZ ;  /* 0x0000003578647c10 */ /* 0x000fe4000ffde0ff */
[----:B------:R-:W-:Y:S01]  /*5400*/  IADD3 R96, P4, PT, R112, UR53, RZ ;  /* 0x0000003570607c10 */ /* 0x000fe2000ff9e0ff */
[----:B------:R2:W-:Y:S01]  /*5410*/  LDGSTS.E [R187+0x22000], desc[UR38][R86.64], P3 ;  /* 0x2200000056bb7fae */ /* 0x0005e200099a1026 */
[----:B------:R-:W-:Y:S02]  /*5420*/  ISETP.NE.U32.AND P5, PT, R97, RZ, PT ;  /* 0x000000ff6100720c */ /* 0x000fe40003fa5070 */
[----:B------:R-:W-:Y:S02]  /*5430*/  IADD3.X R101, PT, PT, R121, UR54, RZ, P6, !PT ;  /* 0x0000003679657c10 */ /* 0x000fe4000b7fe4ff */
[----:B------:R-:W-:-:S02]  /*5440*/  IADD3.X R97, PT, PT, R113, UR54, RZ, P4, !PT ;  /* 0x0000003671617c10 */ /* 0x000fc4000a7fe4ff */
[----:B------:R-:W-:Y:S02]  /*5450*/  IADD3 R104, P6, PT, R118, UR53, RZ ;  /* 0x0000003576687c10 */ /* 0x000fe4000ffde0ff */
[-C--:B------:R-:W-:Y:S02]  /*5460*/  ISETP.GE.AND P4, PT, R191, R162.reuse, PT ;  /* 0x000000a2bf00720c */ /* 0x080fe40003f86270 */
[----:B------:R-:W-:Y:S02]  /*5470*/  ISETP.GE.AND P3, PT, R185, R162, PT ;  /* 0x000000a2b900720c */ /* 0x000fe40003f66270 */
[----:B------:R-:W-:Y:S01]  /*5480*/  IADD3.X R105, PT, PT, R119, UR54, RZ, P6, !PT ;  /* 0x0000003677697c10 */ /* 0x000fe2000b7fe4ff */
[----:B------:R3:W-:Y:S01]  /*5490*/  LDGSTS.E [R75+0x20000], desc[UR38][R84.64], P5 ;  /* 0x20000000544b7fae */ /* 0x0007e2000a9a1026 */
[----:B-1----:R-:W-:Y:S02]  /*54a0*/  SEL R88, RZ, 0x4, P4 ;  /* 0x00000004ff587807 */ /* 0x002fe40002000000 */
[----:B------:R-:W-:-:S02]  /*54b0*/  IADD3 R92, P6, PT, R114, UR53, RZ ;  /* 0x00000035725c7c10 */ /* 0x000fc4000ffde0ff */
[----:B------:R-:W-:Y:S02]  /*54c0*/  SEL R89, RZ, 0x4, P3 ;  /* 0x00000004ff597807 */ /* 0x000fe40001800000 */
[----:B------:R-:W-:Y:S02]  /*54d0*/  SEL R88, R88, RZ, P2 ;  /* 0x000000ff58587207 */ /* 0x000fe40001000000 */
[----:B------:R-:W-:Y:S02]  /*54e0*/  IADD3.X R93, PT, PT, R115, UR54, RZ, P6, !PT ;  /* 0x00000036735d7c10 */ /* 0x000fe4000b7fe4ff */
[----:B------:R-:W-:Y:S02]  /*54f0*/  IADD3 R110, P6, PT, R110, UR53, RZ ;  /* 0x000000356e6e7c10 */ /* 0x000fe4000ffde0ff */
[----:B------:R-:W-:Y:S02]  /*5500*/  ISETP.GE.AND P4, PT, R183, R162, PT ;  /* 0x000000a2b700720c */ /* 0x000fe40003f86270 */
[----:B------:R-:W-:-:S02]  /*5510*/  SEL R89, R89, RZ, P2 ;  /* 0x000000ff59597207 */ /* 0x000fc40001000000 */
[-C--:B------:R-:W-:Y:S02]  /*5520*/  ISETP.GE.AND P5, PT, R184, R162.reuse, PT ;  /* 0x000000a2b800720c */ /* 0x080fe40003fa6270 */
[----:B------:R-:W-:Y:S02]  /*5530*/  ISETP.NE.U32.AND P3, PT, R88, RZ, PT ;  /* 0x000000ff5800720c */ /* 0x000fe40003f65070 */
[----:B------:R-:W-:Y:S02]  /*5540*/  IADD3.X R111, PT, PT, R111, UR54, RZ, P6, !PT ;  /* 0x000000366f6f7c10 */ /* 0x000fe4000b7fe4ff */
[----:B--2---:R-:W-:Y:S02]  /*5550*/  SEL R86, RZ, 0x4, P4 ;  /* 0x00000004ff567807 */ /* 0x004fe40002000000 */
[----:B------:R-:W-:Y:S02]  /*5560*/  ISETP.GE.AND P6, PT, R72, R162, PT ;  /* 0x000000a24800720c */ /* 0x000fe40003fc6270 */
[----:B------:R-:W-:-:S02]  /*5570*/  ISETP.NE.U32.AND P4, PT, R89, RZ, PT ;  /* 0x000000ff5900720c */ /* 0x000fc40003f85070 */
[----:B------:R-:W-:Y:S02]  /*5580*/  SEL R88, RZ, 0x4, P5 ;  /* 0x00000004ff587807 */ /* 0x000fe40002800000 */
[----:B------:R-:W-:Y:S01]  /*5590*/  ISETP.GE.AND P5, PT, R223, R162, PT ;  /* 0x000000a2df00720c */ /* 0x000fe20003fa6270 */
[----:B------:R1:W-:Y:S01]  /*55a0*/  LDGSTS.E [R75+0x22000], desc[UR38][R82.64], P3 ;  /* 0x22000000524b7fae */ /* 0x0003e200099a1026 */
[----:B------:R-:W-:Y:S02]  /*55b0*/  SEL R87, RZ, 0x4, P6 ;  /* 0x00000004ff577807 */ /* 0x000fe40003000000 */
[----:B------:R-:W-:Y:S02]  /*55c0*/  SEL R88, R88, RZ, P2 ;  /* 0x000000ff58587207 */ /* 0x000fe40001000000 */
[----:B------:R-:W-:Y:S02]  /*55d0*/  SEL R89, RZ, 0x4, P5 ;  /* 0x00000004ff597807 */ /* 0x000fe40002800000 */
[----:B------:R-:W-:Y:S01]  /*55e0*/  SEL R86, R86, RZ, P2 ;  /* 0x000000ff56567207 */ /* 0x000fe20001000000 */
[----:B------:R1:W-:Y:S01]  /*55f0*/  LDGSTS.E [R73+0x20000], desc[UR38][R80.64], P4 ;  /* 0x2000000050497fae */ /* 0x0003e2000a1a1026 */
[----:B------:R-:W-:-:S02]  /*5600*/  SEL R87, R87, RZ, P2 ;  /* 0x000000ff57577207 */ /* 0x000fc40001000000 */
[----:B------:R-:W-:Y:S02]  /*5610*/  ISETP.NE.U32.AND P5, PT, R88, RZ, PT ;  /* 0x000000ff5800720c */ /* 0x000fe40003fa5070 */
[----:B------:R-:W-:Y:S02]  /*5620*/  SEL R89, R89, RZ, P2 ;  /* 0x000000ff59597207 */ /* 0x000fe40001000000 */
[----:B------:R-:W-:Y:S02]  /*5630*/  ISETP.NE.U32.AND P3, PT, R86, RZ, PT ;  /* 0x000000ff5600720c */ /* 0x000fe40003f65070 */
[----:B------:R-:W-:Y:S02]  /*5640*/  ISETP.NE.U32.AND P2, PT, R87, RZ, PT ;  /* 0x000000ff5700720c */ /* 0x000fe40003f45070 */
[----:B------:R-:W-:Y:S02]  /*5650*/  ISETP.NE.U32.AND P4, PT, R89, RZ, PT ;  /* 0x000000ff5900720c */ /* 0x000fe40003f85070 */
[----:B---3--:R-:W-:-:S03]  /*5660*/  IADD3 R84, P6, PT, R108, UR53, RZ ;  /* 0x000000356c547c10 */ /* 0x008fc6000ffde0ff */
[----:B------:R1:W-:Y:S01]  /*5670*/  LDGSTS.E [R73+0x22000], desc[UR38][R76.64], P5 ;  /* 0x220000004c497fae */ /* 0x0003e2000a9a1026 */
[----:B------:R-:W-:Y:S02]  /*5680*/  IADD3.X R85, PT, PT, R109, UR54, RZ, P6, !PT ;  /* 0x000000366d557c10 */ /* 0x000fe4000b7fe4ff */
[----:B------:R-:W-:Y:S01]  /*5690*/  IADD3 R86, P6, PT, R106, UR53, RZ ;  /* 0x000000356a567c10 */ /* 0x000fe2000ffde0ff */
[----:B------:R1:W-:Y:S01]  /*56a0*/  LDGSTS.E [R70+0x20000], desc[UR38][R128.64], P3 ;  /* 0x2000000080467fae */ /* 0x0003e200099a1026 */
[C---:B------:R-:W-:Y:S02]  /*56b0*/  ISETP.GE.AND P3, PT, R220.reuse, 0x80, PT ;  /* 0x00000080dc00780c */ /* 0x040fe40003f66270 */
[----:B------:R-:W-:Y:S01]  /*56c0*/  IADD3.X R87, PT, PT, R107, UR54, RZ, P6, !PT ;  /* 0x000000366b577c10 */ /* 0x000fe2000b7fe4ff */
[----:B------:R1:W-:Y:S01]  /*56d0*/  LDGSTS.E [R70+0x22000], desc[UR38][R130.64], P2 ;  /* 0x2200000082467fae */ /* 0x0003e200091a1026 */
[----:B------:R-:W-:-:S03]  /*56e0*/  ISETP.GE.AND P2, PT, R220, 0x40, PT ;  /* 0x00000040dc00780c */ /* 0x000fc60003f46270 */
[----:B------:R-:W0:Y:S04]  /*56f0*/  LDGDEPBAR ;  /* 0x00000000000079af */ /* 0x000e280000000000 */
[----:B------:R1:W-:Y:S04]  /*5700*/  LDGSTS.E [R67+0x10000], desc[UR38][R78.64], P4 ;  /* 0x100000004e437fae */ /* 0x0003e8000a1a1026 */
        /* <DEDUP_REMOVED lines=31> */
[----:B------:R-:W0:Y:S01]  /*5900*/  LDGDEPBAR ;  /* 0x00000000000079af */ /* 0x000e220000000000 */
[----:B------:R-:W-:Y:S05]  /*5910*/  @!P3 BRA `(.L_x_7) ;  /* 0x00000020008cb947 */ /* 0x000fea0003800000 */
[----:B-1----:R-:W-:Y:S01]  /*5920*/  SHF.R.S32.HI R18, RZ, 0x1f, R222 ;  /* 0x0000001fff127819 */ /* 0x002fe200000114de */
[----:B------:R-:W1:Y:S01]  /*5930*/  LDCU.128 UR4, c[0x0][0x380] ;  /* 0x00007000ff0477ac */ /* 0x000e620008000c00 */
[----:B------:R-:W-:Y:S01]  /*5940*/  IADD3 R161, P5, PT, R222, R4, RZ ;  /* 0x00000004dea17210 */ /* 0x000fe20007fbe0ff */
[----:B------:R-:W-:Y:S01]  /*5950*/  IMAD R142, R72, UR14, RZ ;  /* 0x0000000e488e7c24 */ /* 0x000fe2000f8e02ff */
[----:B------:R-:W-:Y:S01]  /*5960*/  IADD3 R159, P6, PT, R222, R22, RZ ;  /* 0x00000016de9f7210 */ /* 0x000fe20007fde0ff */
[----:B------:R-:W-:Y:S01]  /*5970*/  IMAD R144, R184, UR14, RZ ;  /* 0x0000000eb8907c24 */ /* 0x000fe2000f8e02ff */
[----:B------:R-:W-:Y:S01]  /*5980*/  LEA.HI.X.SX32 R162, R4, R18, 0x1, P5 ;  /* 0x0000001204a27211 */ /* 0x000fe200028f0eff */
[----:B------:R-:W-:Y:S01]  /*5990*/  IMAD R146, R191, UR14, RZ ;  /* 0x0000000ebf927c24 */ /* 0x000fe2000f8e02ff */
[C---:B------:R-:W-:Y:S01]  /*59a0*/  IADD3 R157, P3, PT, R222.reuse, R5, RZ ;  /* 0x00000005de9d7210 */ /* 0x040fe20007f7e0ff */
[----:B------:R-:W-:Y:S01]  /*59b0*/  IMAD R148, R193, UR14, RZ ;  /* 0x0000000ec1947c24 */ /* 0x000fe2000f8e02ff */
[C---:B------:R-:W-:Y:S01]  /*59c0*/  IADD3 R155, P4, PT, R222.reuse, R23, RZ ;  /* 0x00000017de9b7210 */ /* 0x040fe20007f9e0ff */
[----:B------:R-:W-:Y:S01]  /*59d0*/  UIMAD UR12, UR12, 0xc, URZ ;  /* 0x0000000c0c0c78a4 */ /* 0x000fe2000f8e02ff */
[----:B------:R-:W-:Y:S01]  /*59e0*/  IADD3 R153, P5, PT, R222, R6, RZ ;  /* 0x00000006de997210 */ /* 0x000fe20007fbe0ff */
[----:B------:R-:W-:Y:S01]  /*59f0*/  UIMAD UR13, UR13, 0xc, URZ ;  /* 0x0000000c0d0d78a4 */ /* 0x000fe2000f8e02ff */
[----:B------:R-:W-:Y:S01]  /*5a00*/  LEA.HI.X.SX32 R160, R22, R18, 0x1, P6 ;  /* 0x0000001216a07211 */ /* 0x000fe200030f0eff */
[----:B------:R-:W-:Y:S01]  /*5a10*/  VIADD R224, R224, 0xffffff40 ;  /* 0xffffff40e0e07836 */ /* 0x000fe20000000000 */
[----:B------:R-:W-:Y:S01]  /*5a20*/  IADD3 R151, P6, PT, R222, R24, RZ ;  /* 0x00000018de977210 */ /* 0x000fe20007fde0ff */
[----:B------:R-:W-:Y:S01]  /*5a30*/  IMAD.MOV.U32 R98, RZ, RZ, RZ ;  /* 0x000000ffff627224 */ /* 0x000fe200078e00ff */
[-C--:B------:R-:W-:Y:S01]  /*5a40*/  LEA.HI.X.SX32 R158, R5, R18.reuse, 0x1, P3 ;  /* 0x00000012059e7211 */ /* 0x080fe200018f0eff */
[----:B-1----:R-:W-:Y:S01]  /*5a50*/  UIMAD.WIDE.U32 UR72, UR15, 0xc, UR6 ;  /* 0x0000000c0f4878a5 */ /* 0x002fe2000f8e0006 */
[-C--:B------:R-:W-:Y:S01]  /*5a60*/  LEA.HI.X.SX32 R156, R23, R18.reuse, 0x1, P4 ;  /* 0x00000012179c7211 */ /* 0x080fe200020f0eff */
[----:B------:R-:W-:Y:S01]  /*5a70*/  UIMAD.WIDE.U32 UR74, UR36, 0xc, UR4 ;  /* 0x0000000c244a78a5 */ /* 0x000fe2000f8e0004 */
[----:B------:R-:W-:Y:S01]  /*5a80*/  LEA.HI.X.SX32 R154, R6, R18, 0x1, P5 ;  /* 0x00000012069a7211 */ /* 0x000fe200028f0eff */
[----:B------:R-:W-:Y:S01]  /*5a90*/  IMAD.SHL.U32 R6, R161, 0x4, RZ ;  /* 0x00000004a1067824 */ /* 0x000fe200078e00ff */
[C---:B------:R-:W-:Y:S01]  /*5aa0*/  IADD3 R113, P3, PT, R222.reuse, R7, RZ ;  /* 0x00000007de717210 */ /* 0x040fe20007f7e0ff */
[----:B------:R-:W-:Y:S01]  /*5ab0*/  UMOV UR69, 0x1 ;  /* 0x0000000100457882 */ /* 0x000fe20000000000 */
[----:B------:R-:W-:Y:S01]  /*5ac0*/  IADD3 R23, P5, PT, R222, R8, RZ ;  /* 0x00000008de177210 */ /* 0x000fe20007fbe0ff */
[----:B------:R-:W-:Y:S01]  /*5ad0*/  UMOV UR68, 0x2 ;  /* 0x0000000200447882 */ /* 0x000fe20000000000 */
[----:B------:R-:W-:Y:S01]  /*5ae0*/  LEA.HI.X.SX32 R152, R24, R18, 0x1, P6 ;  /* 0x0000001218987211 */ /* 0x000fe200030f0eff */
[----:B------:R-:W-:Y:S01]  /*5af0*/  UMOV UR6, URZ ;  /* 0x000000ff00067c82 */ /* 0x000fe20008000000 */
[----:B------:R-:W-:Y:S01]  /*5b00*/  IADD3 R111, P6, PT, R222, R26, RZ ;  /* 0x0000001ade6f7210 */ /* 0x000fe20007fde0ff */
[----:B------:R-:W-:Y:S01]  /*5b10*/  UMOV UR5, URZ ;  /* 0x000000ff00057c82 */ /* 0x000fe20008000000 */
[-C--:B------:R-:W-:Y:S01]  /*5b20*/  LEA.HI.X.SX32 R150, R7, R18.reuse, 0x1, P3 ;  /* 0x0000001207967211 */ /* 0x080fe200018f0eff */
[----:B------:R-:W-:Y:S01]  /*5b30*/  UMOV UR4, URZ ;  /* 0x000000ff00047c82 */ /* 0x000fe20008000000 */
[----:B------:R-:W-:Y:S01]  /*5b40*/  LEA.HI.X.SX32 R22, R8, R18, 0x1, P5 ;  /* 0x0000001208167211 */ /* 0x000fe200028f0eff */
[----:B------:R-:W-:Y:S01]  /*5b50*/  IMAD.SHL.U32 R8, R159, 0x4, RZ ;  /* 0x000000049f087824 */ /* 0x000fe200078e00ff */
[C---:B------:R-:W-:Y:S01]  /*5b60*/  IADD3 R112, P4, PT, R222.reuse, R25, RZ ;  /* 0x00000019de707210 */ /* 0x040fe20007f9e0ff */
[----:B------:R-:W-:Y:S01]  /*5b70*/  UIADD3 UR55, UPT, UPT, UR73, UR12, URZ ;  /* 0x0000000c49377290 */ /* 0x000fe2000fffe0ff */
[C---:B------:R-:W-:Y:S01]  /*5b80*/  IADD3 R109, P3, PT, R222.reuse, R9, RZ ;  /* 0x00000009de6d7210 */ /* 0x040fe20007f7e0ff */
[----:B------:R-:W-:Y:S01]  /*5b90*/  UIADD3 UR36, UPT, UPT, UR75, UR13, URZ ;  /* 0x0000000d4b247290 */ /* 0x000fe2000fffe0ff */
[----:B------:R-:W-:-:S02]  /*5ba0*/  IADD3 R103, P5, PT, R222, R10, RZ ;  /* 0x0000000ade677210 */ /* 0x000fc40007fbe0ff */
[-C--:B------:R-:W-:Y:S02]  /*5bb0*/  LEA.HI.X.SX32 R24, R26, R18.reuse, 0x1, P6 ;  /* 0x000000121a187211 */ /* 0x080fe400030f0eff */
[-C--:B------:R-:W-:Y:S02]  /*5bc0*/  LEA.HI.X.SX32 R25, R25, R18.reuse, 0x1, P4 ;  /* 0x0000001219197211 */ /* 0x080fe400020f0eff */
[-C--:B------:R-:W-:Y:S02]  /*5bd0*/  LEA.HI.X.SX32 R26, R9, R18.reuse, 0x1, P3 ;  /* 0x00000012091a7211 */ /* 0x080fe400018f0eff */
[----:B------:R-:W-:Y:S01]  /*5be0*/  LEA.HI.X.SX32 R108, R10, R18, 0x1, P5 ;  /* 0x000000120a6c7211 */ /* 0x000fe200028f0eff */
[----:B------:R-:W-:Y:S01]  /*5bf0*/  IMAD.SHL.U32 R10, R157, 0x4, RZ ;  /* 0x000000049d0a7824 */ /* 0x000fe200078e00ff */
[C---:B------:R-:W-:Y:S02]  /*5c00*/  IADD3 R105, P4, PT, R222.reuse, R27, RZ ;  /* 0x0000001bde697210 */ /* 0x040fe40007f9e0ff */
[----:B------:R-:W-:-:S02]  /*5c10*/  IADD3 R101, P6, PT, R222, R28, RZ ;  /* 0x0000001cde657210 */ /* 0x000fc40007fde0ff */
[C---:B------:R-:W-:Y:S02]  /*5c20*/  IADD3 R67, P3, PT, R222.reuse, R11, RZ ;  /* 0x0000000bde437210 */ /* 0x040fe40007f7e0ff */
[----:B------:R-:W-:Y:S02]  /*5c30*/  IADD3 R70, P5, PT, R222, R12, RZ ;  /* 0x0000000cde467210 */ /* 0x000fe40007fbe0ff */
[-C--:B------:R-:W-:Y:S01]  /*5c40*/  LEA.HI.X.SX32 R110, R27, R18.reuse, 0x1, P4 ;  /* 0x000000121b6e7211 */ /* 0x080fe200020f0eff */
[----:B------:R-:W-:Y:S01]  /*5c50*/  IMAD.SHL.U32 R27, R109, 0x4, RZ ;  /* 0x000000046d1b7824 */ /* 0x000fe200078e00ff */
[-C--:B------:R-:W-:Y:S02]  /*5c60*/  LEA.HI.X.SX32 R104, R28, R18.reuse, 0x1, P6 ;  /* 0x000000121c687211 */ /* 0x080fe400030f0eff */
[-C--:B------:R-:W-:Y:S02]  /*5c70*/  LEA.HI.X.SX32 R102, R11, R18.reuse, 0x1, P3 ;  /* 0x000000120b667211 */ /* 0x080fe400018f0eff */
[----:B------:R-:W-:Y:S01]  /*5c80*/  LEA.HI.X.SX32 R73, R12, R18, 0x1, P5 ;  /* 0x000000120c497211 */ /* 0x000fe200028f0eff */
[----:B------:R-:W-:Y:S01]  /*5c90*/  IMAD.SHL.U32 R12, R155, 0x4, RZ ;  /* 0x000000049b0c7824 */ /* 0x000fe200078e00ff */
[----:B------:R-:W-:-:S02]  /*5ca0*/  IADD3 R99, P4, PT, R222, R29, RZ ;  /* 0x0000001dde637210 */ /* 0x000fc40007f9e0ff */
[C---:B------:R-:W-:Y:S02]  /*5cb0*/  IADD3 R75, P6, PT, R222.reuse, R30, RZ ;  /* 0x0000001ede4b7210 */ /* 0x040fe40007fde0ff */
[C---:B------:R-:W-:Y:S02]  /*5cc0*/  IADD3 R77, P3, PT, R222.reuse, R13, RZ ;  /* 0x0000000dde4d7210 */ /* 0x040fe40007f7e0ff */
[----:B------:R-:W-:Y:S02]  /*5cd0*/  IADD3 R81, P5, PT, R222, R14, RZ ;  /* 0x0000000ede517210 */ /* 0x000fe40007fbe0ff */
[-C--:B------:R-:W-:Y:S01]  /*5ce0*/  LEA.HI.X.SX32 R100, R29, R18.reuse, 0x1, P4 ;  /* 0x000000121d647211 */ /* 0x080fe200020f0eff */
[----:B------:R-:W-:Y:S01]  /*5cf0*/  IMAD.SHL.U32 R29, R105, 0x4, RZ ;  /* 0x00000004691d7824 */ /* 0x000fe200078e00ff */
[-C--:B------:R-:W-:Y:S02]  /*5d00*/  LEA.HI.X.SX32 R4, R30, R18.reuse, 0x1, P6 ;  /* 0x000000121e047211 */ /* 0x080fe400030f0eff */
[----:B------:R-:W-:-:S02]  /*5d10*/  LEA.HI.X.SX32 R76, R13, R18, 0x1, P3 ;  /* 0x000000120d4c7211 */ /* 0x000fc400018f0eff */
[----:B------:R-:W-:Y:S01]  /*5d20*/  LEA.HI.X.SX32 R80, R14, R18, 0x1, P5 ;  /* 0x000000120e507211 */ /* 0x000fe200028f0eff */
[----:B------:R-:W-:Y:S01]  /*5d30*/  IMAD.SHL.U32 R14, R153, 0x4, RZ ;  /* 0x00000004990e7824 */ /* 0x000fe200078e00ff */
[C---:B------:R-:W-:Y:S02]  /*5d40*/  IADD3 R79, P4, PT, R222.reuse, R31, RZ ;  /* 0x0000001fde4f7210 */ /* 0x040fe40007f9e0ff */
[C---:B------:R-:W-:Y:S02]  /*5d50*/  IADD3 R83, P6, PT, R222.reuse, R32, RZ ;  /* 0x00000020de537210 */ /* 0x040fe40007fde0ff */
[C---:B------:R-:W-:Y:S02]  /*5d60*/  IADD3 R85, P3, PT, R222.reuse, R15, RZ ;  /* 0x0000000fde557210 */ /* 0x040fe40007f7e0ff */
[----:B------:R-:W-:Y:S02]  /*5d70*/  IADD3 R89, P5, PT, R222, R16, RZ ;  /* 0x00000010de597210 */ /* 0x000fe40007fbe0ff */
[-C--:B------:R-:W-:Y:S01]  /*5d80*/  LEA.HI.X.SX32 R78, R31, R18.reuse, 0x1, P4 ;  /* 0x000000121f4e7211 */ /* 0x080fe200020f0eff */
[----:B------:R-:W-:Y:S01]  /*5d90*/  IMAD.SHL.U32 R31, R103, 0x4, RZ ;  /* 0x00000004671f7824 */ /* 0x000fe200078e00ff */
[----:B------:R-:W-:-:S02]  /*5da0*/  LEA.HI.X.SX32 R82, R32, R18, 0x1, P6 ;  /* 0x0000001220527211 */ /* 0x000fc400030f0eff */
[-C--:B------:R-:W-:Y:S02]  /*5db0*/  LEA.HI.X.SX32 R84, R15, R18.reuse, 0x1, P3 ;  /* 0x000000120f547211 */ /* 0x080fe400018f0eff */
[----:B------:R-:W-:Y:S01]  /*5dc0*/  LEA.HI.X.SX32 R88, R16, R18, 0x1, P5 ;  /* 0x0000001210587211 */ /* 0x000fe200028f0eff */
[----:B------:R-:W-:Y:S01]  /*5dd0*/  IMAD.SHL.U32 R16, R151, 0x4, RZ ;  /* 0x0000000497107824 */ /* 0x000fe200078e00ff */
[C---:B------:R-:W-:Y:S02]  /*5de0*/  IADD3 R87, P4, PT, R222.reuse, R33, RZ ;  /* 0x00000021de577210 */ /* 0x040fe40007f9e0ff */
[C---:B------:R-:W-:Y:S02]  /*5df0*/  IADD3 R91, P6, PT, R222.reuse, R34, RZ ;  /* 0x00000022de5b7210 */ /* 0x040fe40007fde0ff */
[C---:B------:R-:W-:Y:S02]  /*5e00*/  IADD3 R93, P3, PT, R222.reuse, R17, RZ ;  /* 0x00000011de5d7210 */ /* 0x040fe40007f7e0ff */
[----:B------:R-:W-:-:S02]  /*5e10*/  IADD3 R97, P5, PT, R222, R19, RZ ;  /* 0x00000013de617210 */ /* 0x000fc40007fbe0ff */
[----:B------:R-:W-:Y:S02]  /*5e20*/  SHF.R.S32.HI R5, RZ, 0x1f, R220 ;  /* 0x0000001fff057819 */ /* 0x000fe400000114dc */
[-C--:B------:R-:W-:Y:S01]  /*5e30*/  LEA.HI.X.SX32 R86, R33, R18.reuse, 0x1, P4 ;  /* 0x0000001221567211 */ /* 0x080fe200020f0eff */
[----:B------:R-:W-:Y:S01]  /*5e40*/  IMAD.SHL.U32 R33, R101, 0x4, RZ ;  /* 0x0000000465217824 */ /* 0x000fe200078e00ff */
[-C--:B------:R-:W-:Y:S02]  /*5e50*/  LEA.HI.X.SX32 R90, R34, R18.reuse, 0x1, P6 ;  /* 0x00000012225a7211 */ /* 0x080fe400030f0eff */
[-C--:B------:R-:W-:Y:S02]  /*5e60*/  LEA.HI.X.SX32 R92, R17, R18.reuse, 0x1, P3 ;  /* 0x00000012115c7211 */ /* 0x080fe400018f0eff */
[----:B------:R-:W-:Y:S02]  /*5e70*/  LEA.HI.X.SX32 R96, R19, R18, 0x1, P5 ;  /* 0x0000001213607211 */ /* 0x000fe400028f0eff */
[----:B------:R-:W-:-:S02]  /*5e80*/  LEA.HI R220, R5, R220, RZ, 0x6 ;  /* 0x000000dc05dc7211 */ /* 0x000fc400078f30ff */
[C---:B------:R-:W-:Y:S02]  /*5e90*/  IADD3 R95, P4, PT, R222.reuse, R35, RZ ;  /* 0x00000023de5f7210 */ /* 0x040fe40007f9e0ff */
[C---:B------:R-:W-:Y:S02]  /*5ea0*/  IADD3 R107, P6, PT, R222.reuse, R68, RZ ;  /* 0x00000044de6b7210 */ /* 0x040fe40007fde0ff */
[----:B------:R-:W-:Y:S02]  /*5eb0*/  IADD3 R115, P3, PT, R222, R21, RZ ;  /* 0x00000015de737210 */ /* 0x000fe40007f7e0ff */
[----:B------:R-:W-:Y:S02]  /*5ec0*/  SHF.R.S32.HI R5, RZ, 0x1f, R221 ;  /* 0x0000001fff057819 */ /* 0x000fe400000114dd */
[----:B------:R-:W-:Y:S02]  /*5ed0*/  IADD3 R119, P5, PT, R221, R190, RZ ;  /* 0x000000bedd777210 */ /* 0x000fe40007fbe0ff */
[-C--:B------:R-:W-:Y:S01]  /*5ee0*/  LEA.HI.X.SX32 R94, R35, R18.reuse, 0x1, P4 ;  /* 0x00000012235e7211 */ /* 0x080fe200020f0eff */
[----:B------:R-:W-:Y:S01]  /*5ef0*/  IMAD.SHL.U32 R35, R67, 0x4, RZ ;  /* 0x0000000443237824 */ /* 0x000fe200078e00ff */
[-C--:B------:R-:W-:Y:S01]  /*5f00*/  LEA.HI.X.SX32 R106, R68, R18.reuse, 0x1, P6 ;  /* 0x00000012446a7211 */ /* 0x080fe200030f0eff */
[----:B------:R-:W-:Y:S01]  /*5f10*/  IMAD.SHL.U32 R68, R99, 0x4, RZ ;  /* 0x0000000463447824 */ /* 0x000fe200078e00ff */
[----:B------:R-:W-:Y:S01]  /*5f20*/  LEA.HI.X.SX32 R114, R21, R18, 0x1, P3 ;  /* 0x0000001215727211 */ /* 0x000fe200018f0eff */
[----:B------:R-:W-:Y:S01]  /*5f30*/  IMAD.SHL.U32 R21, R112, 0x4, RZ ;  /* 0x0000000470157824 */ /* 0x000fe200078e00ff */
[----:B------:R-:W-:-:S02]  /*5f40*/  LEA.HI.X.SX32 R118, R190, R5, 0x1, P5 ;  /* 0x00000005be767211 */ /* 0x000fc400028f0eff */
[----:B------:R-:W-:Y:S02]  /*5f50*/  IADD3 R117, P4, PT, R222, R69, RZ ;  /* 0x00000045de757210 */ /* 0x000fe40007f9e0ff */
[C---:B------:R-:W-:Y:S02]  /*5f60*/  IADD3 R121, P6, PT, R221.reuse, R196, RZ ;  /* 0x000000c4dd797210 */ /* 0x040fe40007fde0ff */
[C---:B------:R-:W-:Y:S02]  /*5f70*/  IADD3 R123, P3, PT, R221.reuse, R198, RZ ;  /* 0x000000c6dd7b7210 */ /* 0x040fe40007f7e0ff */
[----:B------:R-:W-:Y:S02]  /*5f80*/  IADD3 R127, P5, PT, R221, R209, RZ ;  /* 0x000000d1dd7f7210 */ /* 0x000fe40007fbe0ff */
[----:B------:R-:W-:Y:S01]  /*5f90*/  LEA.HI.X.SX32 R116, R69, R18, 0x1, P4 ;  /* 0x0000001245747211 */ /* 0x000fe200020f0eff */
[----:B------:R-:W-:Y:S01]  /*5fa0*/  IMAD.SHL.U32 R18, R113, 0x4, RZ ;  /* 0x0000000471127824 */ /* 0x000fe200078e00ff */
[----:B------:R-:W-:-:S02]  /*5fb0*/  LEA.HI.X.SX32 R120, R196, R5, 0x1, P6 ;  /* 0x00000005c4787211 */ /* 0x000fc400030f0eff */
[-C--:B------:R-:W-:Y:S02]  /*5fc0*/  LEA.HI.X.SX32 R122, R198, R5.reuse, 0x1, P3 ;  /* 0x00000005c67a7211 */ /* 0x080fe400018f0eff */
[----:B------:R-:W-:Y:S02]  /*5fd0*/  LEA.HI.X.SX32 R126, R209, R5, 0x1, P5 ;  /* 0x00000005d17e7211 */ /* 0x000fe400028f0eff */
[C---:B------:R-:W-:Y:S02]  /*5fe0*/  IADD3 R125, P4, PT, R221.reuse, R207, RZ ;  /* 0x000000cfdd7d7210 */ /* 0x040fe40007f9e0ff */
[C---:B------:R-:W-:Y:S02]  /*5ff0*/  IADD3 R129, P6, PT, R221.reuse, R210, RZ ;  /* 0x000000d2dd817210 */ /* 0x040fe40007fde0ff */
[C---:B------:R-:W-:Y:S02]  /*6000*/  IADD3 R131, P3, PT, R221.reuse, R211, RZ ;  /* 0x000000d3dd837210 */ /* 0x040fe40007f7e0ff */
[----:B------:R-:W-:-:S02]  /*6010*/  IADD3 R135, P5, PT, R221, R213, RZ ;  /* 0x000000d5dd877210 */ /* 0x000fc40007fbe0ff */
[-C--:B------:R-:W-:Y:S02]  /*6020*/  LEA.HI.X.SX32 R124, R207, R5.reuse, 0x1, P4 ;  /* 0x00000005cf7c7211 */ /* 0x080fe400020f0eff */
[-C--:B------:R-:W-:Y:S02]  /*6030*/  LEA.HI.X.SX32 R128, R210, R5.reuse, 0x1, P6 ;  /* 0x00000005d2807211 */ /* 0x080fe400030f0eff */
[-C--:B------:R-:W-:Y:S02]  /*6040*/  LEA.HI.X.SX32 R130, R211, R5.reuse, 0x1, P3 ;  /* 0x00000005d3827211 */ /* 0x080fe400018f0eff */
[----:B------:R-:W-:Y:S02]  /*6050*/  LEA.HI.X.SX32 R134, R213, R5, 0x1, P5 ;  /* 0x00000005d5867211 */ /* 0x000fe400028f0eff */
[C---:B------:R-:W-:Y:S02]  /*6060*/  IADD3 R133, P4, PT, R221.reuse, R212, RZ ;  /* 0x000000d4dd857210 */ /* 0x040fe40007f9e0ff */
[----:B------:R-:W-:-:S02]  /*6070*/  IADD3 R137, P6, PT, R221, R214, RZ ;  /* 0x000000d6dd897210 */ /* 0x000fc40007fde0ff */
[C---:B------:R-:W-:Y:S02]  /*6080*/  IADD3 R139, P3, PT, R221.reuse, R215, RZ ;  /* 0x000000d7dd8b7210 */ /* 0x040fe40007f7e0ff */
[----:B------:R-:W-:Y:S02]  /*6090*/  IADD3 R143, P5, PT, R221, R142, RZ ;  /* 0x0000008edd8f7210 */ /* 0x000fe40007fbe0ff */
[-C--:B------:R-:W-:Y:S02]  /*60a0*/  LEA.HI.X.SX32 R132, R212, R5.reuse, 0x1, P4 ;  /* 0x00000005d4847211 */ /* 0x080fe400020f0eff */
[-C--:B------:R-:W-:Y:S02]  /*60b0*/  LEA.HI.X.SX32 R136, R214, R5.reuse, 0x1, P6 ;  /* 0x00000005d6887211 */ /* 0x080fe400030f0eff */
[-C--:B------:R-:W-:Y:S02]  /*60c0*/  LEA.HI.X.SX32 R138, R215, R5.reuse, 0x1, P3 ;  /* 0x00000005d78a7211 */ /* 0x080fe400018f0eff */
[----:B------:R-:W-:-:S02]  /*60d0*/  LEA.HI.X.SX32 R142, R142, R5, 0x1, P5 ;  /* 0x000000058e8e7211 */ /* 0x000fc400028f0eff */
[C---:B------:R-:W-:Y:S02]  /*60e0*/  IADD3 R141, P4, PT, R221.reuse, R216, RZ ;  /* 0x000000d8dd8d7210 */ /* 0x040fe40007f9e0ff */
[C---:B------:R-:W-:Y:S02]  /*60f0*/  IADD3 R145, P3, PT, R221.reuse, R144, RZ ;  /* 0x00000090dd917210 */ /* 0x040fe40007f7e0ff */
[C---:B------:R-:W-:Y:S02]  /*6100*/  IADD3 R147, P5, PT, R221.reuse, R146, RZ ;  /* 0x00000092dd937210 */ /* 0x040fe40007fbe0ff */
[----:B------:R-:W-:Y:S02]  /*6110*/  IADD3 R149, P6, PT, R221, R148, RZ ;  /* 0x00000094dd957210 */ /* 0x000fe40007fde0ff */
[----:B------:R-:W-:Y:S02]  /*6120*/  SHF.R.S32.HI R220, RZ, 0x6, R220 ;  /* 0x00000006ffdc7819 */ /* 0x000fe400000114dc */
[C---:B------:R-:W-:Y:S01]  /*6130*/  SHF.L.U64.HI R69, R70.reuse, 0x2, R73 ;  /* 0x0000000246457819 */ /* 0x040fe20000010249 */
[----:B------:R-:W-:Y:S01]  /*6140*/  IMAD.SHL.U32 R70, R70, 0x4, RZ ;  /* 0x0000000446467824 */ /* 0x000fe200078e00ff */
[C---:B------:R-:W-:Y:S01]  /*6150*/  SHF.L.U64.HI R73, R75.reuse, 0x2, R4 ;  /* 0x000000024b497819 */ /* 0x040fe20000010204 */
[----:B------:R-:W-:Y:S01]  /*6160*/  IMAD.SHL.U32 R75, R75, 0x4, RZ ;  /* 0x000000044b4b7824 */ /* 0x000fe200078e00ff */
[----:B------:R-:W-:-:S02]  /*6170*/  LEA.HI.X.SX32 R140, R216, R5, 0x1, P4 ;  /* 0x00000005d88c7211 */ /* 0x000fc400020f0eff */
[-C--:B------:R-:W-:Y:S02]  /*6180*/  LEA.HI.X.SX32 R144, R144, R5.reuse, 0x1, P3 ;  /* 0x0000000590907211 */ /* 0x080fe400018f0eff */
[-C--:B------:R-:W-:Y:S02]  /*6190*/  LEA.HI.X.SX32 R146, R146, R5.reuse, 0x1, P5 ;  /* 0x0000000592927211 */ /* 0x080fe400028f0eff */
[----:B------:R-:W-:Y:S02]  /*61a0*/  LEA.HI.X.SX32 R148, R148, R5, 0x1, P6 ;  /* 0x0000000594947211 */ /* 0x000fe400030f0eff */
[C---:B------:R-:W-:Y:S02]  /*61b0*/  VIMNMX R4, PT, PT, R220.reuse, 0x2, !PT ;  /* 0x00000002dc047848 */ /* 0x040fe40007fe0100 */
[----:B------:R-:W-:Y:S01]  /*61c0*/  SHF.L.U64.HI R17, R113, 0x2, R150 ;  /* 0x0000000271117819 */ /* 0x000fe20000010296 */
[----:B------:R-:W-:Y:S01]  /*61d0*/  VIADD R150, R220, 0xfffffffd ;  /* 0xfffffffddc967836 */ /* 0x000fe20000000000 */
[----:B------:R-:W-:Y:S01]  /*61e0*/  SHF.L.U64.HI R19, R112, 0x2, R25 ;  /* 0x0000000270137819 */ /* 0x000fe20000010219 */
[----:B------:R-:W-:Y:S01]  /*61f0*/  IMAD.SHL.U32 R25, R111, 0x4, RZ ;  /* 0x000000046f197824 */ /* 0x000fe200078e00ff */
[C---:B------:R-:W-:Y:S01]  /*6200*/  SHF.L.U64.HI R22, R23.reuse, 0x2, R22 ;  /* 0x0000000217167819 */ /* 0x040fe20000010216 */
[----:B------:R-:W-:Y:S01]  /*6210*/  IMAD.SHL.U32 R23, R23, 0x4, RZ ;  /* 0x0000000417177824 */ /* 0x000fe200078e00ff */
[----:B------:R-:W-:Y:S01]  /*6220*/  SHF.L.U64.HI R34, R67, 0x2, R102 ;  /* 0x0000000243227819 */ /* 0x000fe20000010266 */
[----:B------:R-:W-:Y:S01]  /*6230*/  VIADD R4, R4, 0xffffffff ;  /* 0xffffffff04047836 */ /* 0x000fe20000000000 */
[C---:B------:R-:W-:Y:S01]  /*6240*/  SHF.L.U64.HI R76, R77.reuse, 0x2, R76 ;  /* 0x000000024d4c7819 */ /* 0x040fe2000001024c */
[----:B------:R-:W-:Y:S01]  /*6250*/  IMAD.SHL.U32 R77, R77, 0x4, RZ ;  /* 0x000000044d4d7824 */ /* 0x000fe200078e00ff */
        /* <DEDUP_REMOVED lines=58> */
[----:B------:R-:W-:-:S02]  /*6600*/  SHF.L.U64.HI R5, R161, 0x2, R162 ;  /* 0x00000002a1057819 */ /* 0x000fc400000102a2 */
[----:B------:R-:W-:Y:S02]  /*6610*/  SHF.L.U64.HI R7, R159, 0x2, R160 ;  /* 0x000000029f077819 */ /* 0x000fe400000102a0 */
[----:B------:R-:W-:Y:S02]  /*6620*/  SHF.L.U64.HI R9, R157, 0x2, R158 ;  /* 0x000000029d097819 */ /* 0x000fe4000001029e */
[----:B------:R-:W-:Y:S02]  /*6630*/  SHF.L.U64.HI R11, R155, 0x2, R156 ;  /* 0x000000029b0b7819 */ /* 0x000fe4000001029c */
[----:B------:R-:W-:Y:S02]  /*6640*/  SHF.L.U64.HI R13, R153, 0x2, R154 ;  /* 0x00000002990d7819 */ /* 0x000fe4000001029a */
[----:B------:R-:W-:Y:S02]  /*6650*/  SHF.L.U64.HI R15, R151, 0x2, R152 ;  /* 0x00000002970f7819 */ /* 0x000fe40000010298 */
[----:B------:R-:W-:-:S02]  /*6660*/  SHF.L.U64.HI R24, R111, 0x2, R24 ;  /* 0x000000026f187819 */ /* 0x000fc40000010218 */
[----:B------:R-:W-:Y:S02]  /*6670*/  SHF.L.U64.HI R26, R109, 0x2, R26 ;  /* 0x000000026d1a7819 */ /* 0x000fe4000001021a */
[----:B------:R-:W-:Y:S02]  /*6680*/  SHF.L.U64.HI R28, R105, 0x2, R110 ;  /* 0x00000002691c7819 */ /* 0x000fe4000001026e */
[----:B------:R-:W-:Y:S02]  /*6690*/  SHF.L.U64.HI R30, R103, 0x2, R108 ;  /* 0x00000002671e7819 */ /* 0x000fe4000001026c */
[----:B------:R-:W-:Y:S02]  /*66a0*/  SHF.L.U64.HI R32, R101, 0x2, R104 ;  /* 0x0000000265207819 */ /* 0x000fe40000010268 */
[----:B------:R-:W-:-:S07]  /*66b0*/  SHF.L.U64.HI R67, R99, 0x2, R100 ;  /* 0x0000000263437819 */ /* 0x000fce0000010264 */
.L_x_10:
[----:B------:R-:W-:Y:S01]  /*66c0*/  UIADD3 UR6, UPT, UPT, UR6, 0x1, URZ ;  /* 0x0000000106067890 */ /* 0x000fe2000fffe0ff */
[----:B------:R-:W-:-:S04]  /*66d0*/  DEPBAR.LE SB0, 0x2 ;  /* 0x000080800000791a */ /* 0x000fc80000000000 */
[----:B------:R-:W-:Y:S01]  /*66e0*/  ULEA UR25, UR69, UR22, 0x3 ;  /* 0x0000001645197291 */ /* 0x000fe2000f8e18ff */
[----:B------:R-:W-:Y:S01]  /*66f0*/  IMAD.U32 R98, R98, -0x80000000, RZ ;  /* 0x8000000062627824 */ /* 0x000fe200078e00ff */
[----:B------:R-:W-:Y:S02]  /*6700*/  UISETP.GT.AND UP1, UPT, UR6, 0x2, UPT ;  /* 0x000000020600788c */ /* 0x000fe4000bf24270 */
[----:B------:R-:W-:Y:S02]  /*6710*/  UIADD3 UR25, UPT, UPT, UR25, 0x24000, URZ ;  /* 0x0002400019197890 */ /* 0x000fe4000fffe0ff */
[----:B------:R-:W-:Y:S01]  /*6720*/  USEL UR6, UR6, URZ, !UP1 ;  /* 0x000000ff06067287 */ /* 0x000fe2000c800000 */
[----:B------:R-:W-:Y:S06]  /*6730*/  BAR.SYNC.DEFER_BLOCKING 0x0 ;  /* 0x0000000000007b1d */ /* 0x000fec0000010000 */
[----:B------:R-:W-:Y:S05]  /*6740*/  @P1 BRA `(.L_x_8) ;  /* 0x0000000400101947 */ /* 0x000fea0003800000 */
[----:B------:R-:W-:Y:S02]  /*6750*/  ULEA UR9, UR6, UR22, 0xe ;  /* 0x0000001606097291 */ /* 0x000fe4000f8e70ff */
[----:B------:R-:W-:Y:S02]  /*6760*/  ULEA UR8, UR6, UR22, 0xf ;  /* 0x0000001606087291 */ /* 0x000fe4000f8e78ff */
[----:B------:R-:W-:Y:S02]  /*6770*/  UIADD3 UR9, UPT, UPT, UR9, 0x18000, URZ ;  /* 0x0001800009097890 */ /* 0x000fe4000fffe0ff */
[----:B------:R-:W-:Y:S02]  /*6780*/  USHF.R.U32.HI UR18, URZ, 0x4, UR8 ;  /* 0x00000004ff127899 */ /* 0x000fe40008011608 */
[----:B------:R-:W-:Y:S02]  /*6790*/  USHF.R.U32.HI UR9, URZ, 0x4, UR9 ;  /* 0x00000004ff097899 */ /* 0x000fe40008011609 */
[----:B------:R-:W-:-:S02]  /*67a0*/  USGXT.U32 UR18, UR18, 0xe ;  /* 0x0000000e1212789a */ /* 0x000fc40008000000 */
[----:B------:R-:W-:Y:S02]  /*67b0*/  USGXT.U32 UR16, UR9, 0xe ;  /* 0x0000000e0910789a */ /* 0x000fe40008000000 */
[----:B------:R-:W-:Y:S02]  /*67c0*/  UIADD3 UR14, UP2, UPT, UR18, 0x2, URZ ;  /* 0x00000002120e7890 */ /* 0x000fe4000ff5e0ff */
[----:B------:R-:W-:Y:S01]  /*67d0*/  UIADD3 UR12, UP1, UPT, UR16, 0x2, URZ ;  /* 0x00000002100c7890 */ /* 0x000fe2000ff3e0ff */
[----:B------:R-:W-:Y:S01]  /*67e0*/  UMOV UR8, URZ ;  /* 0x000000ff00087c82 */ /* 0x000fe20008000000 */
[----:B------:R-:W-:Y:S01]  /*67f0*/  UMOV UR7, URZ ;  /* 0x000000ff00077c82 */ /* 0x000fe20008000000 */
[----:B------:R-:W-:Y:S02]  /*6800*/  UIADD3.X UR15, UPT, UPT, UR8, 0x40004040, URZ, UP2, !UPT ;  /* 0x40004040080f7890 */ /* 0x000fe400097fe4ff */
[----:B------:R-:W-:Y:S02]  /*6810*/  UIADD3 UR56, UP5, UPT, UR14, 0x2, URZ ;  /* 0x000000020e387890 */ /* 0x000fe4000ffbe0ff */
[----:B------:R-:W-:-:S02]  /*6820*/  UIADD3.X UR13, UPT, UPT, UR7, 0x40004040, URZ, UP1, !UPT ;  /* 0x40004040070d7890 */ /* 0x000fc40008ffe4ff */
[----:B------:R-:W-:Y:S02]  /*6830*/  UIADD3 UR58, UP6, UPT, UR14, 0x4, URZ ;  /* 0x000000040e3a7890 */ /* 0x000fe4000ffde0ff */
[----:B------:R-:W-:Y:S02]  /*6840*/  UIADD3 UR60, UP1, UPT, UR14, 0x3fe, URZ ;  /* 0x000003fe0e3c7890 */ /* 0x000fe4000ff3e0ff */
[----:B------:R-:W-:Y:S02]  /*6850*/  UIADD3 UR64, UP2, UPT, UR14, 0x400, URZ ;  /* 0x000004000e407890 */ /* 0x000fe4000ff5e0ff */
[----:B------:R-:W-:Y:S02]  /*6860*/  UIADD3 UR62, UP4, UPT, UR12, 0x2, URZ ;  /* 0x000000020c3e7890 */ /* 0x000fe4000ff9e0ff */
[----:B------:R-:W-:Y:S02]  /*6870*/  UIADD3 UR66, UP3, UPT, UR14, 0x402, URZ ;  /* 0x000004020e427890 */ /* 0x000fe4000ff7e0ff */
[----:B------:R-:W-:-:S02]  /*6880*/  UIADD3.X UR57, UPT, UPT, UR15, URZ, URZ, UP5, !UPT ;  /* 0x000000ff0f397290 */ /* 0x000fc4000affe4ff */
[----:B------:R-:W-:Y:S02]  /*6890*/  UIADD3 UR26, UP5, UPT, UR12, 0x4, URZ ;  /* 0x000000040c1a7890 */ /* 0x000fe4000ffbe0ff */
[----:B------:R-:W-:Y:S01]  /*68a0*/  UIADD3.X UR59, UPT, UPT, UR15, URZ, URZ, UP6, !UPT ;  /* 0x000000ff0f3b7290 */ /* 0x000fe2000b7fe4ff */
[----:B------:R-:W-:Y:S01]  /*68b0*/  UMOV UR8, UR25 ;  /* 0x0000001900087c82 */ /* 0x000fe20008000000 */
[----:B------:R-:W-:Y:S01]  /*68c0*/  UMOV UR9, URZ ;  /* 0x000000ff00097c82 */ /* 0x000fe20008000000 */
[----:B------:R-:W-:Y:S02]  /*68d0*/  UIADD3 UR28, UP6, UPT, UR12, 0x1fe, URZ ;  /* 0x000001fe0c1c7890 */ /* 0x000fe4000ffde0ff */
[----:B------:R-:W-:Y:S02]  /*68e0*/  UIADD3.X UR61, UPT, UPT, UR15, URZ, URZ, UP1, !UPT ;  /* 0x000000ff0f3d7290 */ /* 0x000fe40008ffe4ff */
[----:B------:R-:W-:Y:S02]  /*68f0*/  UIADD3 UR30, UP1, UPT, UR12, 0x200, URZ ;  /* 0x000002000c1e7890 */ /* 0x000fe4000ff3e0ff */
[----:B------:R-:W-:Y:S01]  /*6900*/  UIADD3.X UR65, UPT, UPT, UR15, URZ, URZ, UP2, !UPT ;  /* 0x000000ff0f417290 */ /* 0x000fe200097fe4ff */
[----:B------:R-:W-:Y:S01]  /*6910*/  UMOV UR7, UR8 ;  /* 0x0000000800077c82 */ /* 0x000fe20008000000 */
[----:B------:R-:W-:-:S02]  /*6920*/  UIADD3.X UR63, UPT, UPT, UR13, URZ, URZ, UP4, !UPT ;  /* 0x000000ff0d3f7290 */ /* 0x000fc4000a7fe4ff */
[----:B------:R-:W-:Y:S02]  /*6930*/  UIADD3 UR32, UP2, UPT, UR12, 0x202, URZ ;  /* 0x000002020c207890 */ /* 0x000fe4000ff5e0ff */
[----:B------:R-:W-:Y:S02]  /*6940*/  UIADD3.X UR67, UPT, UPT, UR15, URZ, URZ, UP3, !UPT ;  /* 0x000000ff0f437290 */ /* 0x000fe40009ffe4ff */
[----:B------:R-:W-:Y:S02]  /*6950*/  UIADD3 UR8, UP4, UPT, UR14, 0x404, URZ ;  /* 0x000004040e087890 */ /* 0x000fe4000ff9e0ff */
[----:B------:R-:W-:Y:S02]  /*6960*/  UIADD3 UR34, UP3, UPT, UR12, 0x204, URZ ;  /* 0x000002040c227890 */ /* 0x000fe4000ff7e0ff */
[----:B------:R-:W-:Y:S02]  /*6970*/  UIADD3.X UR27, UPT, UPT, UR13, URZ, URZ, UP5, !UPT ;  /* 0x000000ff0d1b7290 */ /* 0x000fe4000affe4ff */
[----:B------:R-:W-:-:S02]  /*6980*/  UIADD3.X UR29, UPT, UPT, UR13, URZ, URZ, UP6, !UPT ;  /* 0x000000ff0d1d7290 */ /* 0x000fc4000b7fe4ff */
[----:B------:R-:W-:Y:S02]  /*6990*/  UIADD3.X UR31, UPT, UPT, UR13, URZ, URZ, UP1, !UPT ;  /* 0x000000ff0d1f7290 */ /* 0x000fe40008ffe4ff */
[----:B------:R-:W-:Y:S01]  /*69a0*/  UIADD3.X UR33, UPT, UPT, UR13, URZ, URZ, UP2, !UPT ;  /* 0x000000ff0d217290 */ /* 0x000fe200097fe4ff */
[----:B------:R-:W-:Y:S01]  /*69b0*/  UMOV UR20, 0x0 ;  /* 0x0000000000147882 */ /* 0x000fe20000000000 */
[----:B------:R-:W-:Y:S01]  /*69c0*/  UMOV UR21, 0x4200910 ;  /* 0x0420091000157882 */ /* 0x000fe20000000000 */
[----:B------:R-:W-:Y:S01]  /*69d0*/  UMOV UR19, 0x40004040 ;  /* 0x4000404000137882 */ /* 0x000fe20000000000 */
[----:B------:R-:W-:Y:S01]  /*69e0*/  UMOV UR17, 0x40004040 ;  /* 0x4000404000117882 */ /* 0x000fe20000000000 */
[----:B------:R-:W-:Y:S01]  /*69f0*/  UIADD3.X UR9, UPT, UPT, UR15, URZ, URZ, UP4, !UPT ;  /* 0x000000ff0f097290 */ /* 0x000fe2000a7fe4ff */
[----:B------:R1:W-:Y:S01]  /*6a00*/  UTCHMMA gdesc[UR16], gdesc[UR18], tmem[UR23], tmem[UR20], idesc[UR21], UPT ;  /* 0x00ff1412100075ea */ /* 0x0003e2000b800017 */
[----:B------:R-:W-:Y:S01]  /*6a10*/  UIADD3.X UR35, UPT, UPT, UR13, URZ, URZ, UP3, !UPT ;  /* 0x000000ff0d237290 */ /* 0x000fe20009ffe4ff */
[----:B------:R-:W-:Y:S01]  /*6a20*/  UMOV UR10, 0x0 ;  /* 0x00000000000a7882 */ /* 0x000fe20000000000 */
[----:B------:R-:W-:Y:S01]  /*6a30*/  UMOV UR11, 0x4200910 ;  /* 0x04200910000b7882 */ /* 0x000fe20000000000 */
[----:B------:R-:W-:Y:S01]  /*6a40*/  UMOV UR46, 0x0 ;  /* 0x00000000002e7882 */ /* 0x000fe20000000000 */
[----:B------:R-:W-:Y:S01]  /*6a50*/  UMOV UR47, 0x4200910 ;  /* 0x04200910002f7882 */ /* 0x000fe20000000000 */
        /* <DEDUP_REMOVED lines=19> */
.L_x_8:
[----:B------:R-:W2:Y:S01]  /*6b90*/  SYNCS.PHASECHK.TRANS64.TRYWAIT P4, [UR70], R98 ;  /* 0x00000062ff0075a7 */ /* 0x000ea20008081146 */
[----:B------:R-:W-:Y:S01]  /*6ba0*/  ISETP.LE.AND P3, PT, R150, UR4, PT ;  /* 0x0000000496007c0c */ /* 0x000fe2000bf63270 */
[----:B-1----:R-:W-:Y:S01]  /*6bb0*/  UMOV UR7, UR5 ;  /* 0x0000000500077c82 */ /* 0x002fe20008000000 */
[----:B--2---:R-:W-:Y:S11]  /*6bc0*/  @!P4 BRA `(.L_x_9) ;  /* 0x000000200050c947 */ /* 0x004ff60003800000 */
.L_x_16:
[----:B------:R-:W-:Y:S01]  /*6bd0*/  BAR.SYNC.DEFER_BLOCKING 0x0 ;  /* 0x0000000000007b1d */ /* 0x000fe20000010000 */
[-C--:B------:R-:W-:Y:S01]  /*6be0*/  ISETP.GE.AND P4, PT, R225, R224.reuse, PT ;  /* 0x000000e0e100720c */ /* 0x080fe20003f86270 */
[----:B------:R-:W-:Y:S01]  /*6bf0*/  UIADD3 UR68, UPT, UPT, UR68, 0x1, URZ ;  /* 0x0000000144447890 */ /* 0x000fe2000fffe0ff */
[-C--:B------:R-:W-:Y:S01]  /*6c00*/  ISETP.GE.AND P6, PT, R218, R224.reuse, PT ;  /* 0x000000e0da00720c */ /* 0x080fe20003fc6270 */
[----:B------:R-:W-:Y:S01]  /*6c10*/  UIADD3 UR4, UPT, UPT, UR4, 0x1, URZ ;  /* 0x0000000104047890 */ /* 0x000fe2000fffe0ff */
[----:B------:R-:W-:Y:S01]  /*6c20*/  SEL R98, RZ, 0x4, P4 ;  /* 0x00000004ff627807 */ /* 0x000fe20002000000 */
[----:B------:R-:W-:Y:S01]  /*6c30*/  UISETP.GT.AND UP1, UPT, UR68, 0x2, UPT ;  /* 0x000000024400788c */ /* 0x000fe2000bf24270 */
[----:B------:R-:W-:Y:S01]  /*6c40*/  ISETP.GE.AND P4, PT, R219, R224, PT ;  /* 0x000000e0db00720c */ /* 0x000fe20003f86270 */
[----:B------:R-:W-:Y:S01]  /*6c50*/  UIADD3 UR69, UPT, UPT, UR69, 0x1, URZ ;  /* 0x0000000145457890 */ /* 0x000fe2000fffe0ff */
[----:B------:R-:W-:Y:S01]  /*6c60*/  SEL R98, R98, RZ, !P3 ;  /* 0x000000ff62627207 */ /* 0x000fe20005800000 */
[----:B------:R-:W-:-:S02]  /*6c70*/  USEL UR68, UR68, URZ, !UP1 ;  /* 0x000000ff44447287 */ /* 0x000fc4000c800000 */
[----:B------:R-:W-:Y:S01]  /*6c80*/  UISETP.GT.AND UP1, UPT, UR69, 0x1, UPT ;  /* 0x000000014500788c */ /* 0x000fe2000bf24270 */
[----:B------:R-:W-:Y:S01]  /*6c90*/  ISETP.NE.U32.AND P5, PT, R98, RZ, PT ;  /* 0x000000ff6200720c */ /* 0x000fe20003fa5070 */
[----:B------:R-:W-:Y:S01]  /*6ca0*/  ULEA UR5, UR68, UR22, 0xe ;  /* 0x0000001644057291 */ /* 0x000fe2000f8e70ff */
[----:B------:R-:W-:Y:S01]  /*6cb0*/  SEL R98, RZ, 0x4, P4 ;  /* 0x00000004ff627807 */ /* 0x000fe20002000000 */
[----:B------:R-:W-:Y:S01]  /*6cc0*/  USEL UR69, UR69, URZ, !UP1 ;  /* 0x000000ff45457287 */ /* 0x000fe2000c800000 */
[----:B------:R-:W-:Y:S01]  /*6cd0*/  IADD3 R100, P4, PT, R141, UR74, RZ ;  /* 0x0000004a8d647c10 */ /* 0x000fe2000ff9e0ff */
[----:B------:R-:W-:Y:S01]  /*6ce0*/  UMOV UR70, UR25 ;  /* 0x0000001900467c82 */ /* 0x000fe20008000000 */
[----:B------:R-:W-:Y:S01]  /*6cf0*/  SEL R98, R98, RZ, !P3 ;  /* 0x000000ff62627207 */ /* 0x000fe20005800000 */
[----:B------:R-:W-:Y:S01]  /*6d00*/  VIADD R105, R205, UR5 ;  /* 0x00000005cd697c36 */ /* 0x000fe20008000000 */
[----:B------:R-:W-:Y:S01]  /*6d10*/  IADD3.X R101, PT, PT, R140, UR36, RZ, P4, !PT ;  /* 0x000000248c657c10 */ /* 0x000fe2000a7fe4ff */
[----:B------:R-:W-:Y:S01]  /*6d20*/  VIADD R109, R202, UR5 ;  /* 0x00000005ca6d7c36 */ /* 0x000fe20008000000 */
[----:B------:R-:W-:Y:S01]  /*6d30*/  ISETP.NE.U32.AND P4, PT, R98, RZ, PT ;  /* 0x000000ff6200720c */ /* 0x000fe20003f85070 */
[----:B------:R-:W-:Y:S01]  /*6d40*/  VIADD R111, R186, UR5 ;  /* 0x00000005ba6f7c36 */ /* 0x000fe20008000000 */
[----:B------:R-:W-:Y:S01]  /*6d50*/  SEL R98, RZ, 0x4, P6 ;  /* 0x00000004ff627807 */ /* 0x000fe20003000000 */
[----:B------:R-:W-:Y:S01]  /*6d60*/  @!PT LDS RZ, [RZ] ;  /* 0x00000000fffff984 */ /* 0x000fe20000000800 */
[----:B------:R-:W-:Y:S01]  /*6d70*/  @!PT LDS RZ, [RZ] ;  /* 0x00000000fffff984 */ /* 0x000fe20000000800 */
[----:B------:R-:W-:Y:S01]  /*6d80*/  @!PT LDS RZ, [RZ] ;  /* 0x00000000fffff984 */ /* 0x000fe20000000800 */
[----:B------:R1:W-:Y:S01]  /*6d90*/  LDGSTS.E [R105+0x18000], desc[UR38][R100.64], P5 ;  /* 0x1800000064697fae */ /* 0x0003e2000a9a1026 */
[----:B------:R-:W-:Y:S01]  /*6da0*/  IADD3 R102, P5, PT, R125, UR74, RZ ;  /* 0x0000004a7d667c10 */ /* 0x000fe2000ffbe0ff */
[----:B------:R-:W-:Y:S01]  /*6db0*/  VIADD R151, R71, UR5 ;  /* 0x0000000547977c36 */ /* 0x000fe20008000000 */
[----:B------:R-:W-:-:S02]  /*6dc0*/  SEL R98, R98, RZ, !P3 ;  /* 0x000000ff62627207 */ /* 0x000fc40005800000 */
[----:B------:R-:W-:Y:S02]  /*6dd0*/  ISETP.GE.AND P6, PT, R217, R224, PT ;  /* 0x000000e0d900720c */ /* 0x000fe40003fc6270 */
[----:B------:R-:W-:Y:S02]  /*6de0*/  IADD3.X R103, PT, PT, R124, UR36, RZ, P5, !PT ;  /* 0x000000247c677c10 */ /* 0x000fe4000affe4ff */
[----:B------:R-:W-:Y:S02]  /*6df0*/  ISETP.NE.U32.AND P5, PT, R98, RZ, PT ;  /* 0x000000ff6200720c */ /* 0x000fe40003fa5070 */
[----:B------:R-:W-:Y:S01]  /*6e00*/  SEL R99, RZ, 0x4, P6 ;  /* 0x00000004ff637807 */ /* 0x000fe20003000000 */
[----:B------:R2:W-:Y:S01]  /*6e10*/  LDGSTS.E [R105+0x1a000], desc[UR38][R102.64], P4 ;  /* 0x1a00000066697fae */ /* 0x0005e2000a1a1026 */
[----:B------:R-:W-:Y:S02]  /*6e20*/  IADD3 R98, P4, PT, R139, UR74, RZ ;  /* 0x0000004a8b627c10 */ /* 0x000fe4000ff9e0ff */
[----:B------:R-:W-:-:S02]  /*6e30*/  SEL R104, R99, RZ, !P3 ;  /* 0x000000ff63687207 */ /* 0x000fc40005800000 */
[----:B------:R-:W-:Y:S02]  /*6e40*/  ISETP.GE.AND P6, PT, R208, R224, PT ;  /* 0x000000e0d000720c */ /* 0x000fe40003fc6270 */
[----:B------:R-:W-:Y:S02]  /*6e50*/  IADD3.X R99, PT, PT, R138, UR36, RZ, P4, !PT ;  /* 0x000000248a637c10 */ /* 0x000fe4000a7fe4ff */
[----:B------:R-:W-:Y:S02]  /*6e60*/  ISETP.NE.U32.AND P4, PT, R104, RZ, PT ;  /* 0x000000ff6800720c */ /* 0x000fe40003f85070 */
[----:B-1----:R-:W-:Y:S01]  /*6e70*/  SEL R101, RZ, 0x4, P6 ;  /* 0x00000004ff657807 */ /* 0x002fe20003000000 */
[----:B------:R1:W-:Y:S01]  /*6e80*/  LDGSTS.E [R109+0x18000], desc[UR38][R98.64], P5 ;  /* 0x18000000626d7fae */ /* 0x0003e2000a9a1026 */
[----:B------:R-:W-:Y:S01]  /*6e90*/  IADD3 R100, P5, PT, R123, UR74, RZ ;  /* 0x0000004a7b647c10 */ /* 0x000fe2000ffbe0ff */
[----:B--2---:R-:W-:Y:S01]  /*6ea0*/  VIADD R105, R194, UR5 ;  /* 0x00000005c2697c36 */ /* 0x004fe20008000000 */
[----:B------:R-:W-:-:S02]  /*6eb0*/  SEL R102, R101, RZ, !P3 ;  /* 0x000000ff65667207 */ /* 0x000fc40005800000 */
[----:B------:R-:W-:Y:S02]  /*6ec0*/  IADD3.X R101, PT, PT, R122, UR36, RZ, P5, !PT ;  /* 0x000000247a657c10 */ /* 0x000fe4000affe4ff */
[-C--:B------:R-:W-:Y:S02]  /*6ed0*/  ISETP.GE.AND P6, PT, R206, R224.reuse, PT ;  /* 0x000000e0ce00720c */ /* 0x080fe40003fc6270 */
[----:B------:R-:W-:Y:S01]  /*6ee0*/  ISETP.NE.U32.AND P5, PT, R102, RZ, PT ;  /* 0x000000ff6600720c */ /* 0x000fe20003fa5070 */
[----:B------:R2:W-:Y:S01]  /*6ef0*/  LDGSTS.E [R109+0x1a000], desc[UR38][R100.64], P4 ;  /* 0x1a000000646d7fae */ /* 0x0005e2000a1a1026 */
[----:B------:R-:W-:Y:S02]  /*6f00*/  SEL R103, RZ, 0x4, P6 ;  /* 0x00000004ff677807 */ /* 0x000fe40003000000 */
[----:B------:R-:W-:Y:S02]  /*6f10*/  IADD3 R102, P4, PT, R137, UR74, RZ ;  /* 0x0000004a89667c10 */ /* 0x000fe4000ff9e0ff */
[----:B------:R-:W-:-:S02]  /*6f20*/  ISETP.GE.AND P6, PT, R200, R224, PT ;  /* 0x000000e0c800720c */ /* 0x000fc40003fc6270 */
[----:B------:R-:W-:Y:S02]  /*6f30*/  SEL R104, R103, RZ, !P3 ;  /* 0x000000ff67687207 */ /* 0x000fe40005800000 */
[----:B------:R-:W-:Y:S02]  /*6f40*/  IADD3.X R103, PT, PT, R136, UR36, RZ, P4, !PT ;  /* 0x0000002488677c10 */ /* 0x000fe4000a7fe4ff */
[----:B-1----:R-:W-:Y:S01]  /*6f50*/  SEL R99, RZ, 0x4, P6 ;  /* 0x00000004ff637807 */ /* 0x002fe20003000000 */
[----:B--2---:R-:W-:Y:S01]  /*6f60*/  VIADD R109, R188, UR5 ;  /* 0x00000005bc6d7c36 */ /* 0x004fe20008000000 */
[----:B------:R-:W-:Y:S01]  /*6f70*/  ISETP.NE.U32.AND P4, PT, R104, RZ, PT ;  /* 0x000000ff6800720c */ /* 0x000fe20003f85070 */
[----:B------:R1:W-:Y:S01]  /*6f80*/  LDGSTS.E [R105+0x18000], desc[UR38][R102.64], P5 ;  /* 0x1800000066697fae */ /* 0x0003e2000a9a1026 */
[----:B------:R-:W-:Y:S02]  /*6f90*/  IADD3 R98, P6, PT, R121, UR74, RZ ;  /* 0x0000004a79627c10 */ /* 0x000fe4000ffde0ff */
        /* <DEDUP_REMOVED lines=8> */
[----:B------:R-:W-:Y:S02]  /*7020*/  IADD3.X R101, PT, PT, R134, UR36, RZ, P5, !PT ;  /* 0x0000002486657c10 */ /* 0x000fe4000affe4ff */
[-C--:B------:R-:W-:Y:S02]  /*7030*/  ISETP.GE.AND P4, PT, R197, R224.reuse, PT ;  /* 0x000000e0c500720c */ /* 0x080fe40003f86270 */
[----:B------:R-:W-:Y:S01]  /*7040*/  ISETP.NE.U32.AND P5, PT, R104, RZ, PT ;  /* 0x000000ff6800720c */ /* 0x000fe20003fa5070 */
[----:B------:R3:W-:Y:S01]  /*7050*/  LDGSTS.E [R109+0x18000], desc[UR38][R100.64], P6 ;  /* 0x18000000646d7fae */ /* 0x0007e2000b1a1026 */
[----:B-1----:R-:W-:Y:S02]  /*7060*/  SEL R103, RZ, 0x4, P4 ;  /* 0x00000004ff677807 */ /* 0x002fe40002000000 */
[----:B------:R-:W-:Y:S02]  /*7070*/  IADD3 R102, P6, PT, R119, UR74, RZ ;  /* 0x0000004a77667c10 */ /* 0x000fe4000ffde0ff */
[----:B------:R-:W-:-:S02]  /*7080*/  ISETP.GE.AND P4, PT, R193, R224, PT ;  /* 0x000000e0c100720c */ /* 0x000fc40003f86270 */
[----:B--2---:R-:W-:Y:S02]  /*7090*/  SEL R98, R103, RZ, !P3 ;  /* 0x000000ff67627207 */ /* 0x004fe40005800000 */
[----:B------:R-:W-:Y:S02]  /*70a0*/  IADD3.X R103, PT, PT, R118, UR36, RZ, P6, !PT ;  /* 0x0000002476677c10 */ /* 0x000fe4000b7fe4ff */
[----:B------:R-:W-:Y:S02]  /*70b0*/  SEL R99, RZ, 0x4, P4 ;  /* 0x00000004ff637807 */ /* 0x000fe40002000000 */
[----:B------:R-:W-:Y:S01]  /*70c0*/  ISETP.NE.U32.AND P4, PT, R98, RZ, PT ;  /* 0x000000ff6200720c */ /* 0x000fe20003f85070 */
[----:B------:R1:W-:Y:S01]  /*70d0*/  LDGSTS.E [R109+0x1a000], desc[UR38][R102.64], P5 ;  /* 0x1a000000666d7fae */ /* 0x0003e2000a9a1026 */
[----:B------:R-:W-:Y:S02]  /*70e0*/  IADD3 R98, P6, PT, R133, UR74, RZ ;  /* 0x0000004a85627c10 */ /* 0x000fe4000ffde0ff */
[----:B------:R-:W-:-:S02]  /*70f0*/  SEL R104, R99, RZ, !P3 ;  /* 0x000000ff63687207 */ /* 0x000fc40005800000 */
[----:B------:R-:W-:Y:S02]  /*7100*/  ISETP.GE.AND P5, PT, R192, R224, PT ;  /* 0x000000e0c000720c */ /* 0x000fe40003fa6270 */
[----:B------:R-:W-:Y:S02]  /*7110*/  IADD3.X R99, PT, PT, R132, UR36, RZ, P6, !PT ;  /* 0x0000002484637c10 */ /* 0x000fe4000b7fe4ff */
[----:B------:R-:W-:Y:S02]  /*7120*/  ISETP.NE.U32.AND P6, PT, R104, RZ, PT ;  /* 0x000000ff6800720c */ /* 0x000fe40003fc5070 */
[----:B---3--:R-:W-:Y:S01]  /*7130*/  SEL R101, RZ, 0x4, P5 ;  /* 0x00000004ff657807 */ /* 0x008fe20002800000 */
[----:B------:R2:W-:Y:S01]  /*7140*/  LDGSTS.E [R111+0x18000], desc[UR38][R98.64], P4 ;  /* 0x18000000626f7fae */ /* 0x0005e2000a1a1026 */
[----:B------:R-:W-:Y:S01]  /*7150*/  IADD3 R100, P5, PT, R149, UR74, RZ ;  /* 0x0000004a95647c10 */ /* 0x000fe2000ffbe0ff */
[----:B-1----:R-:W-:Y:S01]  /*7160*/  VIADD R109, R182, UR5 ;  /* 0x00000005b66d7c36 */ /* 0x002fe20008000000 */
[----:B------:R-:W-:-:S02]  /*7170*/  SEL R104, R101, RZ, !P3 ;  /* 0x000000ff65687207 */ /* 0x000fc40005800000 */
[----:B------:R-:W-:Y:S02]  /*7180*/  IADD3.X R101, PT, PT, R148, UR36, RZ, P5, !PT ;  /* 0x0000002494657c10 */ /* 0x000fe4000affe4ff */
[----:B------:R-:W-:Y:S02]  /*7190*/  ISETP.NE.U32.AND P4, PT, R104, RZ, PT ;  /* 0x000000ff6800720c */ /* 0x000fe40003f85070 */
[----:B------:R-:W-:Y:S01]  /*71a0*/  IADD3 R102, P5, PT, R131, UR74, RZ ;  /* 0x0000004a83667c10 */ /* 0x000fe2000ffbe0ff */
[----:B------:R-:W-:Y:S01]  /*71b0*/  LDGSTS.E [R111+0x1a000], desc[UR38][R100.64], P6 ;  /* 0x1a000000646f7fae */ /* 0x000fe2000b1a1026 */
[-C--:B------:R-:W-:Y:S02]  /*71c0*/  ISETP.GE.AND P6, PT, R191, R224.reuse, PT ;  /* 0x000000e0bf00720c */ /* 0x080fe40003fc6270 */
[----:B------:R-:W-:Y:S02]  /*71d0*/  IADD3.X R103, PT, PT, R130, UR36, RZ, P5, !PT ;  /* 0x0000002482677c10 */ /* 0x000fe4000affe4ff */
[----:B------:R-:W-:-:S02]  /*71e0*/  ISETP.GE.AND P5, PT, R185, R224, PT ;  /* 0x000000e0b900720c */ /* 0x000fc40003fa6270 */
[----:B------:R-:W-:Y:S02]  /*71f0*/  SEL R104, RZ, 0x4, P6 ;  /* 0x00000004ff687807 */ /* 0x000fe40003000000 */
[----:B------:R-:W-:Y:S01]  /*7200*/  SEL R108, RZ, 0x4, P5 ;  /* 0x00000004ff6c7807 */ /* 0x000fe20002800000 */
[----:B------:R1:W-:Y:S01]  /*7210*/  LDGSTS.E [R109+0x18000], desc[UR38][R102.64], P4 ;  /* 0x18000000666d7fae */ /* 0x0003e2000a1a1026 */
[----:B------:R-:W-:Y:S02]  /*7220*/  SEL R105, R104, RZ, !P3 ;  /* 0x000000ff68697207 */ /* 0x000fe40005800000 */
[----:B------:R-:W-:Y:S02]  /*7230*/  IADD3 R104, P6, PT, R147, UR74, RZ ;  /* 0x0000004a93687c10 */ /* 0x000fe4000ffde0ff */
[----:B--2---:R-:W-:Y:S02]  /*7240*/  IADD3 R98, P4, PT, R129, UR74, RZ ;  /* 0x0000004a81627c10 */ /* 0x004fe4000ff9e0ff */
[----:B------:R-:W-:-:S02]  /*7250*/  SEL R108, R108, RZ, !P3 ;  /* 0x000000ff6c6c7207 */ /* 0x000fc40005800000 */
[----:B------:R-:W-:Y:S02]  /*7260*/  ISETP.NE.U32.AND P5, PT, R105, RZ, PT ;  /* 0x000000ff6900720c */ /* 0x000fe40003fa5070 */
[----:B------:R-:W-:Y:S01]  /*7270*/  IADD3.X R105, PT, PT, R146, UR36, RZ, P6, !PT ;  /* 0x0000002492697c10 */ /* 0x000fe2000b7fe4ff */
[----:B-1----:R-:W-:Y:S01]  /*7280*/  VIADD R103, R74, UR5 ;  /* 0x000000054a677c36 */ /* 0x002fe20008000000 */
[----:B------:R-:W-:Y:S01]  /*7290*/  IADD3.X R99, PT, PT, R128, UR36, RZ, P4, !PT ;  /* 0x0000002480637c10 */ /* 0x000fe2000a7fe4ff */
[----:B------:R-:W-:Y:S01]  /*72a0*/  ULEA UR5, UR68, UR22, 0xf ;  /* 0x0000001644057291 */ /* 0x000fe2000f8e78ff */
[----:B------:R-:W-:Y:S02]  /*72b0*/  ISETP.GE.AND P6, PT, R184, R224, PT ;  /* 0x000000e0b800720c */ /* 0x000fe40003fc6270 */
[----:B------:R-:W-:Y:S02]  /*72c0*/  ISETP.NE.U32.AND P4, PT, R108, RZ, PT ;  /* 0x000000ff6c00720c */ /* 0x000fe40003f85070 */
[----:B------:R-:W-:Y:S01]  /*72d0*/  SEL R100, RZ, 0x4, P6 ;  /* 0x00000004ff647807 */ /* 0x000fe20003000000 */
[----:B------:R-:W-:-:S02]  /*72e0*/  VIADD R153, R204, UR5 ;  /* 0x00000005cc997c36 */ /* 0x000fc40008000000 */
[----:B------:R-:W-:Y:S01]  /*72f0*/  LDGSTS.E [R109+0x1a000], desc[UR38][R104.64], P5 ;  /* 0x1a000000686d7fae */ /* 0x000fe2000a9a1026 */
[----:B------:R-:W-:-:S04]  /*7300*/  SEL R100, R100, RZ, !P3 ;  /* 0x000000ff64647207 */ /* 0x000fc80005800000 */
[----:B------:R-:W-:Y:S02]  /*7310*/  ISETP.NE.U32.AND P5, PT, R100, RZ, PT ;  /* 0x000000ff6400720c */ /* 0x000fe40003fa5070 */
[----:B------:R-:W-:Y:S01]  /*7320*/  IADD3 R100, P6, PT, R145, UR74, RZ ;  /* 0x0000004a91647c10 */ /* 0x000fe2000ffde0ff */
[----:B------:R1:W-:Y:S01]  /*7330*/  LDGSTS.E [R103+0x18000], desc[UR38][R98.64], P4 ;  /* 0x1800000062677fae */ /* 0x0003e2000a1a1026 */
[-C--:B------:R-:W-:Y:S02]  /*7340*/  ISETP.GE.AND P4, PT, R183, R224.reuse, PT ;  /* 0x000000e0b700720c */ /* 0x080fe40003f86270 */
[----:B------:R-:W-:Y:S02]  /*7350*/  IADD3.X R101, PT, PT, R144, UR36, RZ, P6, !PT ;  /* 0x0000002490657c10 */ /* 0x000fe4000b7fe4ff */
[----:B------:R-:W-:Y:S02]  /*7360*/  SEL R102, RZ, 0x4, P4 ;  /* 0x00000004ff667807 */ /* 0x000fe40002000000 */
[----:B------:R-:W-:-:S02]  /*7370*/  ISETP.GE.AND P6, PT, R72, R224, PT ;  /* 0x000000e04800720c */ /* 0x000fc40003fc6270 */
[----:B------:R-:W-:Y:S01]  /*7380*/  SEL R102, R102, RZ, !P3 ;  /* 0x000000ff66667207 */ /* 0x000fe20005800000 */
[----:B------:R2:W-:Y:S01]  /*7390*/  LDGSTS.E [R103+0x1a000], desc[UR38][R100.64], P5 ;  /* 0x1a00000064677fae */ /* 0x0005e2000a9a1026 */
[----:B------:R-:W-:Y:S02]  /*73a0*/  SEL R108, RZ, 0x4, P6 ;  /* 0x00000004ff6c7807 */ /* 0x000fe40003000000 */
[----:B------:R-:W-:Y:S01]  /*73b0*/  ISETP.GE.AND P4, PT, R223, R224, PT ;  /* 0x000000e0df00720c */ /* 0x000fe20003f86270 */
[----:B------:R-:W-:Y:S01]  /*73c0*/  VIADD R224, R224, 0xffffffc0 ;  /* 0xffffffc0e0e07836 */ /* 0x000fe20000000000 */
[----:B------:R-:W-:Y:S02]  /*73d0*/  ISETP.NE.U32.AND P5, PT, R102, RZ, PT ;  /* 0x000000ff6600720c */ /* 0x000fe40003fa5070 */
[----:B------:R-:W-:Y:S02]  /*73e0*/  SEL R108, R108, RZ, !P3 ;  /* 0x000000ff6c6c7207 */ /* 0x000fe40005800000 */
[----:B-1----:R-:W-:-:S02]  /*73f0*/  SEL R98, RZ, 0x4, P4 ;  /* 0x00000004ff627807 */ /* 0x002fc40002000000 */
[----:B------:R-:W-:Y:S02]  /*7400*/  IADD3 R110, P6, PT, R127, UR74, RZ ;  /* 0x0000004a7f6e7c10 */ /* 0x000fe4000ffde0ff */
[----:B------:R-:W-:Y:S02]  /*7410*/  ISETP.NE.U32.AND P4, PT, R108, RZ, PT ;  /* 0x000000ff6c00720c */ /* 0x000fe40003f85070 */
[----:B------:R-:W-:Y:S02]  /*7420*/  IADD3.X R111, PT, PT, R126, UR36, RZ, P6, !PT ;  /* 0x000000247e6f7c10 */ /* 0x000fe4000b7fe4ff */
[----:B------:R-:W-:Y:S01]  /*7430*/  IADD3 R108, P6, PT, R143, UR74, RZ ;  /* 0x0000004a8f6c7c10 */ /* 0x000fe2000ffde0ff */
[----:B------:R-:W-:Y:S01]  /*7440*/  UIADD3 UR74, UP3, UPT, UR74, UR37, URZ ;  /* 0x000000254a4a7290 */ /* 0x000fe2000ff7e0ff */
[----:B------:R-:W-:Y:S01]  /*7450*/  SEL R98, R98, RZ, !P3 ;  /* 0x000000ff62627207 */ /* 0x000fe20005800000 */
[----:B------:R-:W-:Y:S01]  /*7460*/  LDGSTS.E [R151+0x18000], desc[UR38][R110.64], P5 ;  /* 0x180000006e977fae */ /* 0x000fe2000a9a1026 */
[----:B------:R-:W-:Y:S01]  /*7470*/  IADD3.X R109, PT, PT, R142, UR36, RZ, P6, !PT ;  /* 0x000000248e6d7c10 */ /* 0x000fe2000b7fe4ff */
[----:B------:R-:W-:Y:S01]  /*7480*/  UIADD3.X UR36, UPT, UPT, UR36, UR52, URZ, UP3, !UPT ;  /* 0x0000003424247290 */ /* 0x000fe20009ffe4ff */
[----:B--2---:R-:W-:-:S02]  /*7490*/  IADD3 R100, P5, PT, R107, UR72, RZ ;  /* 0x000000486b647c10 */ /* 0x004fc4000ffbe0ff */
[----:B------:R-:W-:Y:S01]  /*74a0*/  ISETP.NE.U32.AND P3, PT, R98, RZ, PT ;  /* 0x000000ff6200720c */ /* 0x000fe20003f65070 */
[----:B------:R1:W-:Y:S01]  /*74b0*/  LDGSTS.E [R151+0x1a000], desc[UR38][R108.64], P4 ;  /* 0x1a0000006c977fae */ /* 0x0003e2000a1a1026 */
[----:B------:R-:W-:Y:S02]  /*74c0*/  IADD3 R102, P4, PT, R95, UR72, RZ ;  /* 0x000000485f667c10 */ /* 0x000fe4000ff9e0ff */
[----:B------:R-:W-:Y:S01]  /*74d0*/  IADD3.X R101, PT, PT, R106, UR55, RZ, P5, !PT ;  /* 0x000000376a657c10 */ /* 0x000fe2000affe4ff */
[----:B------:R-:W0:Y:S01]  /*74e0*/  LDGDEPBAR ;  /* 0x00000000000079af */ /* 0x000e220000000000 */
[----:B------:R-:W-:Y:S02]  /*74f0*/  IADD3 R98, P6, PT, R117, UR72, RZ ;  /* 0x0000004875627c10 */ /* 0x000fe4000ffde0ff */
[----:B------:R-:W-:Y:S02]  /*7500*/  IADD3 R104, P5, PT, R91, UR72, RZ ;  /* 0x000000485b687c10 */ /* 0x000fe4000ffbe0ff */
[----:B------:R-:W-:-:S02]  /*7510*/  IADD3.X R103, PT, PT, R94, UR55, RZ, P4, !PT ;  /* 0x000000375e677c10 */ /* 0x000fc4000a7fe4ff */
[----:B------:R-:W-:Y:S01]  /*7520*/  IADD3.X R99, PT, PT, R116, UR55, RZ, P6, !PT ;  /* 0x0000003774637c10 */ /* 0x000fe2000b7fe4ff */
[----:B-1----:R-:W-:Y:S01]  /*7530*/  VIADD R151, R20, UR5 ;  /* 0x0000000514977c36 */ /* 0x002fe20008000000 */
[----:B------:R-:W-:Y:S01]  /*7540*/  IADD3 R112, P4, PT, R87, UR72, RZ ;  /* 0x0000004857707c10 */ /* 0x000fe2000ff9e0ff */
[----:B------:R-:W-:Y:S01]  /*7550*/  USEL UR5, URZ, 0x1, !UP1 ;  /* 0x00000001ff057887 */ /* 0x000fe2000c800000 */
[----:B------:R-:W-:Y:S01]  /*7560*/  IADD3.X R105, PT, PT, R90, UR55, RZ, P5, !PT ;  /* 0x000000375a697c10 */ /* 0x000fe2000affe4ff */
[----:B------:R1:W-:Y:S01]  /*7570*/  LDGSTS.E [R153], desc[UR38][R98.64], P3 ;  /* 0x0000000062997fae */ /* 0x0003e200099a1026 */
[----:B------:R-:W-:Y:S01]  /*7580*/  IADD3 R110, P5, PT, R83, UR72, RZ ;  /* 0x00000048536e7c10 */ /* 0x000fe2000ffbe0ff */
[----:B------:R-:W-:Y:S01]  /*7590*/  ULOP3.LUT UR5, UR7, UR5, URZ, 0x3c, !UPT ;  /* 0x0000000507057292 */ /* 0x000fe2000f8e3cff */
[----:B------:R-:W-:Y:S01]  /*75a0*/  IADD3.X R113, PT, PT, R86, UR55, RZ, P4, !PT ;  /* 0x0000003756717c10 */ /* 0x000fe2000a7fe4ff */
[----:B------:R2:W-:Y:S01]  /*75b0*/  LDGSTS.E [R153+0x400], desc[UR38][R100.64], P3 ;  /* 0x0040000064997fae */ /* 0x0005e200099a1026 */
[----:B------:R-:W-:-:S02]  /*75c0*/  IADD3 R108, P4, PT, R79, UR72, RZ ;  /* 0x000000484f6c7c10 */ /* 0x000fc4000ff9e0ff */
[----:B------:R-:W-:Y:S01]  /*75d0*/  IADD3.X R111, PT, PT, R82, UR55, RZ, P5, !PT ;  /* 0x00000037526f7c10 */ /* 0x000fe2000affe4ff */
[----:B------:R3:W-:Y:S01]  /*75e0*/  LDGSTS.E [R153+0x800], desc[UR38][R102.64], P3 ;  /* 0x0080000066997fae */ /* 0x0007e200099a1026 */
[----:B------:R-:W-:Y:S02]  /*75f0*/  IADD3.X R109, PT, PT, R78, UR55, RZ, P4, !PT ;  /* 0x000000374e6d7c10 */ /* 0x000fe4000a7fe4ff */
[----:B-1----:R-:W-:Y:S01]  /*7600*/  IADD3 R98, P5, PT, R75, UR72, RZ ;  /* 0x000000484b627c10 */ /* 0x002fe2000ffbe0ff */
[----:B------:R1:W-:Y:S01]  /*7610*/  LDGSTS.E [R153+0xc00], desc[UR38][R104.64], P3 ;  /* 0x00c0000068997fae */ /* 0x0003e200099a1026 */
[----:B--2---:R-:W-:-:S03]  /*7620*/  IADD3 R100, P4, PT, R68, UR72, RZ ;  /* 0x0000004844647c10 */ /* 0x004fc6000ff9e0ff */
[----:B------:R2:W-:Y:S01]  /*7630*/  LDGSTS.E [R153+0x1000], desc[UR38][R112.64], P3 ;  /* 0x0100000070997fae */ /* 0x0005e200099a1026 */
[----:B------:R-:W-:Y:S02]  /*7640*/  IADD3.X R99, PT, PT, R73, UR55, RZ, P5, !PT ;  /* 0x0000003749637c10 */ /* 0x000fe4000affe4ff */
[----:B---3--:R-:W-:Y:S01]  /*7650*/  IADD3 R102, P5, PT, R33, UR72, RZ ;  /* 0x0000004821667c10 */ /* 0x008fe2000ffbe0ff */
[----:B------:R3:W-:Y:S01]  /*7660*/  LDGSTS.E [R153+0x1400], desc[UR38][R110.64], P3 ;  /* 0x014000006e997fae */ /* 0x0007e200099a1026 */
[----:B------:R-:W-:Y:S02]  /*7670*/  IADD3.X R101, PT, PT, R67, UR55, RZ, P4, !PT ;  /* 0x0000003743657c10 */ /* 0x000fe4000a7fe4ff */
[----:B------:R-:W-:Y:S01]  /*7680*/  IADD3.X R103, PT, PT, R32, UR55, RZ, P5, !PT ;  /* 0x0000003720677c10 */ /* 0x000fe2000affe4ff */
[----:B------:R4:W-:Y:S01]  /*7690*/  LDGSTS.E [R153+0x1800], desc[UR38][R108.64], P3 ;  /* 0x018000006c997fae */ /* 0x0009e200099a1026 */
[----:B-1----:R-:W-:Y:S02]  /*76a0*/  IADD3 R104, P4, PT, R29, UR72, RZ ;  /* 0x000000481d687c10 */ /* 0x002fe4000ff9e0ff */
[----:B--2---:R-:W-:Y:S01]  /*76b0*/  IADD3 R112, P5, PT, R25, UR72, RZ ;  /* 0x0000004819707c10 */ /* 0x004fe2000ffbe0ff */
[----:B------:R1:W-:Y:S01]  /*76c0*/  LDGSTS.E [R153+0x1c00], desc[UR38][R98.64], P3 ;  /* 0x01c0000062997fae */ /* 0x0003e200099a1026 */
[----:B------:R-:W-:-:S02]  /*76d0*/  IADD3.X R105, PT, PT, R28, UR55, RZ, P4, !PT ;  /* 0x000000371c697c10 */ /* 0x000fc4000a7fe4ff */
[----:B---3--:R-:W-:Y:S01]  /*76e0*/  IADD3 R110, P4, PT, R21, UR72, RZ ;  /* 0x00000048156e7c10 */ /* 0x008fe2000ff9e0ff */
[----:B------:R2:W-:Y:S01]  /*76f0*/  LDGSTS.E [R153+0x2000], desc[UR38][R100.64], P3 ;  /* 0x0200000064997fae */ /* 0x0005e200099a1026 */
[----:B------:R-:W-:Y:S02]  /*7700*/  IADD3.X R113, PT, PT, R24, UR55, RZ, P5, !PT ;  /* 0x0000003718717c10 */ /* 0x000fe4000affe4ff */
[----:B----4-:R-:W-:Y:S01]  /*7710*/  IADD3 R108, P5, PT, R16, UR72, RZ ;  /* 0x00000048106c7c10 */ /* 0x010fe2000ffbe0ff */
[----:B------:R3:W-:Y:S01]  /*7720*/  LDGSTS.E [R153+0x2400], desc[UR38][R102.64], P3 ;  /* 0x0240000066997fae */ /* 0x0007e200099a1026 */
[----:B------:R-:W-:Y:S02]  /*7730*/  IADD3.X R111, PT, PT, R19, UR55, RZ, P4, !PT ;  /* 0x00000037136f7c10 */ /* 0x000fe4000a7fe4ff */
[----:B------:R-:W-:Y:S01]  /*7740*/  IADD3.X R109, PT, PT, R15, UR55, RZ, P5, !PT ;  /* 0x000000370f6d7c10 */ /* 0x000fe2000affe4ff */
[----:B------:R4:W-:Y:S01]  /*7750*/  LDGSTS.E [R153+0x2800], desc[UR38][R104.64], P3 ;  /* 0x0280000068997fae */ /* 0x0009e200099a1026 */
[----:B-1----:R-:W-:-:S02]  /*7760*/  IADD3 R98, P4, PT, R12, UR72, RZ ;  /* 0x000000480c627c10 */ /* 0x002fc4000ff9e0ff */
[----:B--2---:R-:W-:Y:S01]  /*7770*/  IADD3 R100, P5, PT, R8, UR72, RZ ;  /* 0x0000004808647c10 */ /* 0x004fe2000ffbe0ff */
[----:B------:R1:W-:Y:S01]  /*7780*/  LDGSTS.E [R153+0x2c00], desc[UR38][R112.64], P3 ;  /* 0x02c0000070997fae */ /* 0x0003e200099a1026 */
[----:B------:R-:W-:Y:S02]  /*7790*/  IADD3.X R99, PT, PT, R11, UR55, RZ, P4, !PT ;  /* 0x000000370b637c10 */ /* 0x000fe4000a7fe4ff */
[----:B---3--:R-:W-:Y:S01]  /*77a0*/  IADD3 R102, P4, PT, R115, UR72, RZ ;  /* 0x0000004873667c10 */ /* 0x008fe2000ff9e0ff */
[----:B------:R2:W-:Y:S01]  /*77b0*/  LDGSTS.E [R153+0x3000], desc[UR38][R110.64], P3 ;  /* 0x030000006e997fae */ /* 0x0005e200099a1026 */
[----:B------:R-:W-:Y:S02]  /*77c0*/  IADD3.X R101, PT, PT, R7, UR55, RZ, P5, !PT ;  /* 0x0000003707657c10 */ /* 0x000fe4000affe4ff */
[----:B----4-:R-:W-:Y:S01]  /*77d0*/  IADD3 R104, P5, PT, R97, UR72, RZ ;  /* 0x0000004861687c10 */ /* 0x010fe2000ffbe0ff */
[----:B------:R3:W-:Y:S01]  /*77e0*/  LDGSTS.E [R153+0x3400], desc[UR38][R108.64], P3 ;  /* 0x034000006c997fae */ /* 0x0007e200099a1026 */
[----:B------:R-:W-:-:S02]  /*77f0*/  IADD3.X R103, PT, PT, R114, UR55, RZ, P4, !PT ;  /* 0x0000003772677c10 */ /* 0x000fc4000a7fe4ff */
[----:B------:R-:W-:Y:S01]  /*7800*/  IADD3.X R105, PT, PT, R96, UR55, RZ, P5, !PT ;  /* 0x0000003760697c10 */ /* 0x000fe2000affe4ff */
[----:B------:R4:W-:Y:S01]  /*7810*/  LDGSTS.E [R153+0x3800], desc[UR38][R98.64], P3 ;  /* 0x0380000062997fae */ /* 0x0009e200099a1026 */
[----:B-1----:R-:W-:Y:S02]  /*7820*/  IADD3 R112, P4, PT, R93, UR72, RZ ;  /* 0x000000485d707c10 */ /* 0x002fe4000ff9e0ff */
[----:B--2---:R-:W-:Y:S01]  /*7830*/  IADD3 R110, P5, PT, R89, UR72, RZ ;  /* 0x00000048596e7c10 */ /* 0x004fe2000ffbe0ff */
[----:B------:R1:W-:Y:S01]  /*7840*/  LDGSTS.E [R153+0x3c00], desc[UR38][R100.64], P3 ;  /* 0x03c0000064997fae */ /* 0x0003e200099a1026 */
[----:B------:R-:W-:Y:S02]  /*7850*/  IADD3.X R113, PT, PT, R92, UR55, RZ, P4, !PT ;  /* 0x000000375c717c10 */ /* 0x000fe4000a7fe4ff */
[----:B---3--:R-:W-:Y:S01]  /*7860*/  IADD3 R108, P4, PT, R85, UR72, RZ ;  /* 0x00000048556c7c10 */ /* 0x008fe2000ff9e0ff */
[----:B------:R2:W-:Y:S01]  /*7870*/  LDGSTS.E [R151+0x200], desc[UR38][R102.64], P3 ;  /* 0x0020000066977fae */ /* 0x0005e200099a1026 */
[----:B------:R-:W-:-:S02]  /*7880*/  IADD3.X R111, PT, PT, R88, UR55, RZ, P5, !PT ;  /* 0x00000037586f7c10 */ /* 0x000fc4000affe4ff */
[----:B----4-:R-:W-:Y:S01]  /*7890*/  IADD3 R98, P5, PT, R81, UR72, RZ ;  /* 0x0000004851627c10 */ /* 0x010fe2000ffbe0ff */
        /* <DEDUP_REMOVED lines=24> */
[----:B------:R-:W-:Y:S01]  /*7a20*/  LDGSTS.E [R151+0x2600], desc[UR38][R112.64], P3 ;  /* 0x0260000070977fae */ /* 0x000fe200099a1026 */
[----:B------:R-:W-:-:S02]  /*7a30*/  IADD3.X R99, PT, PT, R17, UR55, RZ, P6, !PT ;  /* 0x0000003711637c10 */ /* 0x000fc4000b7fe4ff */
[----:B------:R-:W-:Y:S01]  /*7a40*/  IADD3.X R101, PT, PT, R13, UR55, RZ, P4, !PT ;  /* 0x000000370d657c10 */ /* 0x000fe2000a7fe4ff */
[----:B------:R-:W-:Y:S01]  /*7a50*/  LDGSTS.E [R151+0x2a00], desc[UR38][R110.64], P3 ;  /* 0x02a000006e977fae */ /* 0x000fe200099a1026 */
[----:B-1----:R-:W-:Y:S02]  /*7a60*/  IADD3 R102, P5, PT, R10, UR72, RZ ;  /* 0x000000480a667c10 */ /* 0x002fe4000ffbe0ff */
[----:B--2---:R-:W-:Y:S01]  /*7a70*/  IADD3 R104, P6, PT, R6, UR72, RZ ;  /* 0x0000004806687c10 */ /* 0x004fe2000ffde0ff */
[----:B------:R-:W-:Y:S01]  /*7a80*/  LDGSTS.E [R151+0x2e00], desc[UR38][R108.64], P3 ;  /* 0x02e000006c977fae */ /* 0x000fe200099a1026 */
[----:B------:R-:W-:Y:S01]  /*7a90*/  IADD3.X R103, PT, PT, R9, UR55, RZ, P5, !PT ;  /* 0x0000003709677c10 */ /* 0x000fe2000affe4ff */
[----:B------:R-:W-:Y:S01]  /*7aa0*/  UIADD3 UR72, UP2, UPT, UR72, UR53, URZ ;  /* 0x0000003548487290 */ /* 0x000fe2000ff5e0ff */
[----:B------:R-:W-:Y:S01]  /*7ab0*/  IADD3.X R105, PT, PT, R5, UR55, RZ, P6, !PT ;  /* 0x0000003705697c10 */ /* 0x000fe2000b7fe4ff */
[----:B------:R1:W-:Y:S02]  /*7ac0*/  LDGSTS.E [R151+0x3200], desc[UR38][R98.64], P3 ;  /* 0x0320000062977fae */ /* 0x0003e400099a1026 */
[----:B------:R-:W-:-:S02]  /*7ad0*/  UIADD3.X UR55, UPT, UPT, UR55, UR54, URZ, UP2, !UPT ;  /* 0x0000003637377290 */ /* 0x000fc400097fe4ff */
[----:B------:R2:W-:Y:S04]  /*7ae0*/  LDGSTS.E [R151+0x3600], desc[UR38][R100.64], P3 ;  /* 0x0360000064977fae */ /* 0x0005e800099a1026 */
[----:B------:R2:W-:Y:S04]  /*7af0*/  LDGSTS.E [R151+0x3a00], desc[UR38][R102.64], P3 ;  /* 0x03a0000066977fae */ /* 0x0005e800099a1026 */
[----:B------:R2:W-:Y:S01]  /*7b00*/  LDGSTS.E [R151+0x3e00], desc[UR38][R104.64], P3 ;  /* 0x03e0000068977fae */ /* 0x0005e200099a1026 */
[----:B------:R-:W-:Y:S01]  /*7b10*/  ISETP.NE.U32.AND P3, PT, R4, UR4, PT ;  /* 0x0000000404007c0c */ /* 0x000fe2000bf65070 */
[----:B-1----:R-:W-:-:S02]  /*7b20*/  IMAD.U32 R98, RZ, RZ, UR7 ;  /* 0x00000007ff627e24 */ /* 0x002fc4000f8e00ff */
[----:B------:R-:W0:Y:S10]  /*7b30*/  LDGDEPBAR ;  /* 0x00000000000079af */ /* 0x000e340000000000 */
[----:B--2---:R-:W-:Y:S05]  /*7b40*/  @P3 BRA `(.L_x_10) ;  /* 0xffffffe800dc3947 */ /* 0x004fea000383ffff */
.L_x_7:
[----:B------:R-:W-:Y:S05]  /*7b50*/  @!P2 BRA `(.L_x_11) ;  /* 0x000000000010a947 */ /* 0x000fea0003800000 */
[----:B------:R-:W-:-:S06]  /*7b60*/  USHF.L.U32 UR7, UR7, 0x1f, URZ ;  /* 0x0000001f07077899 */ /* 0x000fcc00080006ff */
[----:B------:R-:W-:-:S04]  /*7b70*/  IMAD.U32 R4, RZ, RZ, UR7 ;  /* 0x00000007ff047e24 */ /* 0x000fc8000f8e00ff */
[----:B------:R-:W2:Y:S02]  /*7b80*/  SYNCS.PHASECHK.TRANS64.TRYWAIT P1, [UR25], R4 ;  /* 0x00000004ff0075a7 */ /* 0x000ea40008021119 */
[----:B--2---:R-:W-:Y:S05]  /*7b90*/  @!P1 BRA `(.L_x_12) ;  /* 0x0000001000689947 */ /* 0x004fea0003800000 */
.L_x_11:
[----:B------:R-:W-:-:S04]  /*7ba0*/  DEPBAR.LE SB0, 0x0 ;  /* 0x000080000000791a */ /* 0x000fc80000000000 */
[----:B------:R-:W-:Y:S01]  /*7bb0*/  BAR.SYNC.DEFER_BLOCKING 0x0 ;  /* 0x0000000000007b1d */ /* 0x000fe20000010000 */
[C---:B-1----:R-:W-:Y:S02]  /*7bc0*/  IMAD.SHL.U32 R67, R66.reuse, 0x100, RZ ;  /* 0x0000010042437824 */ /* 0x042fe400078e00ff */
[C---:B------:R-:W-:Y:S02]  /*7bd0*/  IMAD.SHL.U32 R69, R66.reuse, 0x40, RZ ;  /* 0x0000004042457824 */ /* 0x040fe400078e00ff */
[C---:B------:R-:W-:Y:S01]  /*7be0*/  IMAD.SHL.U32 R72, R66.reuse, 0x10, RZ ;  /* 0x0000001042487824 */ /* 0x040fe200078e00ff */
[----:B------:R-:W-:Y:S01]  /*7bf0*/  LOP3.LUT R68, R67, 0x1000, RZ, 0xc0, !PT ;  /* 0x0000100043447812 */ /* 0x000fe200078ec0ff */
[----:B------:R-:W-:Y:S01]  /*7c00*/  IMAD.SHL.U32 R67, R66, 0x8, RZ ;  /* 0x0000000842437824 */ /* 0x000fe200078e00ff */
[----:B------:R-:W-:Y:S01]  /*7c10*/  LOP3.LUT R69, R69, 0x2000, RZ, 0xc0, !PT ;  /* 0x0000200045457812 */ /* 0x000fe200078ec0ff */
[----:B------:R-:W1:Y:S01]  /*7c20*/  LDC R73, c[0x0][0x3b8] ;  /* 0x0000ee00ff497b82 */ /* 0x000e620000000800 */
[----:B------:R-:W-:Y:S01]  /*7c30*/  LOP3.LUT R66, R72, 0xf0, RZ, 0xc0, !PT ;  /* 0x000000f048427812 */ /* 0x000fe200078ec0ff */
[----:B------:R-:W2:Y:S01]  /*7c40*/  LDCU.128 UR8, c[0x0][0x390] ;  /* 0x00007200ff0877ac */ /* 0x000ea20008000c00 */
[----:B------:R-:W-:-:S02]  /*7c50*/  IADD3 R68, PT, PT, R69, UR22, R68 ;  /* 0x0000001645447c10 */ /* 0x000fc4000fffe044 */
[----:B------:R-:W-:Y:S01]  /*7c60*/  LOP3.LUT R67, R67, 0x300, RZ, 0xc0, !PT ;  /* 0x0000030043437812 */ /* 0x000fe200078ec0ff */
[----:B------:R-:W3:Y:S03]  /*7c70*/  LDCU UR4, c[0x0][0x3b4] ;  /* 0x00007680ff0477ac */ /* 0x000ee60008000800 */
[----:B------:R-:W-:Y:S02]  /*7c80*/  IADD3 R66, PT, PT, R67, R68, R66 ;  /* 0x0000004443427210 */ /* 0x000fe40007ffe042 */
[----:B------:R-:W-:Y:S01]  /*7c90*/  LOP3.LUT R67, R72, 0xff0, RZ, 0xc0, !PT ;  /* 0x00000ff048437812 */ /* 0x000fe200078ec0ff */
[----:B------:R-:W4:Y:S02]  /*7ca0*/  @!P0 SYNCS.CCTL.IV [UR22+0x24000] ;  /* 0x02400000ff0089b1 */ /* 0x000f240008000016 */
[----:B----4-:R-:W-:Y:S06]  /*7cb0*/  BAR.SYNC.DEFER_BLOCKING 0x0 ;  /* 0x0000000000007b1d */ /* 0x010fec0000010000 */
[----:B------:R-:W-:Y:S01]  /*7cc0*/  LDTM.16dp32bit_t0_t15.x32 R4, tmem[UR24] ;  /* 0x00000018000479ee */ /* 0x000fe20008a80000 */
[----:B------:R-:W4:Y:S01]  /*7cd0*/  LDTM.16dp32bit_t16_t31.x32 R4, tmem[UR24+0x20] ;  /* 0x00002018000479ee */ /* 0x000f220008aa0000 */
[----:B------:R-:W5:Y:S01]  /*7ce0*/  @!P0 SYNCS.CCTL.IV [UR22+0x24008] ;  /* 0x02400800ff0089b1 */ /* 0x000f620008000016 */
[----:B------:R-:W-:Y:S01]  /*7cf0*/  NOP ;  /* 0x0000000000007918 */ /* 0x000fe20000000000 */
[C---:B--2---:R-:W-:Y:S01]  /*7d00*/  ISETP.GE.AND P0, PT, R38.reuse, UR10, PT ;  /* 0x0000000a26007c0c */ /* 0x044fe2000bf06270 */
[----:B---3--:R-:W-:-:S03]  /*7d10*/  IMAD R38, R38, UR4, RZ ;  /* 0x0000000426267c24 */ /* 0x008fc6000f8e02ff */
[----:B------:R-:W-:Y:S01]  /*7d20*/  ISETP.LT.AND P2, PT, R65, UR11, !P0 ;  /* 0x0000000b41007c0c */ /* 0x000fe2000c741270 */
[----:B----4-:R-:W-:Y:S01]  /*7d30*/  IMAD.MOV.U32 R71, RZ, RZ, R16 ;  /* 0x000000ffff477224 */ /* 0x010fe200078e0010 */
[----:B------:R-:W-:Y:S01]  /*7d40*/  ISETP.LT.AND P4, PT, R64, UR11, !P0 ;  /* 0x0000000b40007c0c */ /* 0x000fe2000c781270 */
[----:B------:R-:W-:Y:S01]  /*7d50*/  IMAD.MOV.U32 R79, RZ, RZ, R17 ;  /* 0x000000ffff4f7224 */ /* 0x000fe200078e0011 */
[----:B------:R-:W-:Y:S01]  /*7d60*/  ISETP.LT.AND P5, PT, R49, UR11, !P0 ;  /* 0x0000000b31007c0c */ /* 0x000fe2000c7a1270 */
[----:B------:R-:W-:Y:S02]  /*7d70*/  IMAD.MOV.U32 R83, RZ, RZ, R18 ;  /* 0x000000ffff537224 */ /* 0x000fe400078e0012 */
[----:B------:R-:W-:Y:S02]  /*7d80*/  IMAD.MOV.U32 R68, RZ, RZ, R4 ;  /* 0x000000ffff447224 */ /* 0x000fe400078e0004 */
[----:B------:R-:W-:Y:S02]  /*7d90*/  IMAD.MOV.U32 R69, RZ, RZ, R8 ;  /* 0x000000ffff457224 */ /* 0x000fe400078e0008 */
[----:B------:R-:W-:-:S02]  /*7da0*/  IMAD.MOV.U32 R70, RZ, RZ, R12 ;  /* 0x000000ffff467224 */ /* 0x000fc400078e000c */
[----:B------:R-:W-:Y:S02]  /*7db0*/  IMAD.MOV.U32 R76, RZ, RZ, R5 ;  /* 0x000000ffff4c7224 */ /* 0x000fe400078e0005 */
[----:B------:R-:W-:Y:S01]  /*7dc0*/  IMAD.MOV.U32 R77, RZ, RZ, R9 ;  /* 0x000000ffff4d7224 */ /* 0x000fe200078e0009 */
[----:B-----5:R-:W-:Y:S01]  /*7dd0*/  STS.128 [R66], R68 ;  /* 0x0000004442007388 */ /* 0x020fe20000000c00 */
[----:B------:R-:W-:Y:S02]  /*7de0*/  IMAD.MOV.U32 R78, RZ, RZ, R13 ;  /* 0x000000ffff4e7224 */ /* 0x000fe400078e000d */
[----:B------:R-:W-:Y:S02]  /*7df0*/  IMAD.MOV.U32 R80, RZ, RZ, R6 ;  /* 0x000000ffff507224 */ /* 0x000fe400078e0006 */
[----:B------:R-:W-:Y:S01]  /*7e00*/  IMAD.MOV.U32 R81, RZ, RZ, R10 ;  /* 0x000000ffff517224 */ /* 0x000fe200078e000a */
[----:B------:R2:W-:Y:S01]  /*7e10*/  STS.128 [R66+0x400], R76 ;  /* 0x0004004c42007388 */ /* 0x0005e20000000c00 */
[----:B------:R-:W-:-:S02]  /*7e20*/  IMAD.MOV.U32 R82, RZ, RZ, R14 ;  /* 0x000000ffff527224 */ /* 0x000fc400078e000e */
[----:B------:R-:W-:Y:S02]  /*7e30*/  IMAD.MOV.U32 R16, RZ, RZ, R7 ;  /* 0x000000ffff107224 */ /* 0x000fe400078e0007 */
[----:B------:R-:W-:Y:S01]  /*7e40*/  IMAD.MOV.U32 R17, RZ, RZ, R11 ;  /* 0x000000ffff117224 */ /* 0x000fe200078e000b */
[----:B------:R3:W-:Y:S01]  /*7e50*/  STS.128 [R66+0x800], R80 ;  /* 0x0008005042007388 */ /* 0x0007e20000000c00 */
[----:B------:R-:W-:Y:S02]  /*7e60*/  IMAD.MOV.U32 R18, RZ, RZ, R15 ;  /* 0x000000ffff127224 */ /* 0x000fe400078e000f */
[----:B------:R-:W-:Y:S02]  /*7e70*/  IMAD.MOV.U32 R87, RZ, RZ, R32 ;  /* 0x000000ffff577224 */ /* 0x000fe400078e0020 */
[----:B------:R-:W-:Y:S01]  /*7e80*/  IMAD.MOV.U32 R84, RZ, RZ, R20 ;  /* 0x000000ffff547224 */ /* 0x000fe200078e0014 */
[----:B------:R-:W-:Y:S01]  /*7e90*/  STS.128 [R66+0xc00], R16 ;  /* 0x000c001042007388 */ /* 0x000fe20000000c00 */
[----:B------:R-:W-:-:S02]  /*7ea0*/  IMAD.MOV.U32 R85, RZ, RZ, R24 ;  /* 0x000000ffff557224 */ /* 0x000fc400078e0018 */
[----:B------:R-:W-:Y:S01]  /*7eb0*/  IMAD.MOV.U32 R86, RZ, RZ, R28 ;  /* 0x000000ffff567224 */ /* 0x000fe200078e001c */
[----:B------:R-:W-:Y:S01]  /*7ec0*/  BAR.SYNC.DEFER_BLOCKING 0x0 ;  /* 0x0000000000007b1d */ /* 0x000fe20000010000 */
[----:B--2---:R-:W-:Y:S02]  /*7ed0*/  IMAD.MOV.U32 R79, RZ, RZ, R33 ;  /* 0x000000ffff4f7224 */ /* 0x004fe400078e0021 */
[----:B------:R-:W-:Y:S02]  /*7ee0*/  IMAD.MOV.U32 R76, RZ, RZ, R21 ;  /* 0x000000ffff4c7224 */ /* 0x000fe400078e0015 */
[----:B------:R-:W-:Y:S02]  /*7ef0*/  IMAD.MOV.U32 R77, RZ, RZ, R25 ;  /* 0x000000ffff4d7224 */ /* 0x000fe400078e0019 */
[----:B---3--:R-:W-:Y:S02]  /*7f00*/  IMAD.MOV.U32 R83, RZ, RZ, R34 ;  /* 0x000000ffff537224 */ /* 0x008fe400078e0022 */
[----:B------:R-:W-:-:S02]  /*7f10*/  IMAD.MOV.U32 R78, RZ, RZ, R29 ;  /* 0x000000ffff4e7224 */ /* 0x000fc400078e001d */
[----:B------:R-:W-:Y:S02]  /*7f20*/  IMAD.MOV.U32 R80, RZ, RZ, R22 ;  /* 0x000000ffff507224 */ /* 0x000fe400078e0016 */
[----:B------:R-:W-:Y:S02]  /*7f30*/  IMAD.MOV.U32 R81, RZ, RZ, R26 ;  /* 0x000000ffff517224 */ /* 0x000fe400078e001a */
[----:B------:R-:W-:Y:S02]  /*7f40*/  IMAD.MOV.U32 R82, RZ, RZ, R30 ;  /* 0x000000ffff527224 */ /* 0x000fe400078e001e */
[----:B------:R-:W-:Y:S02]  /*7f50*/  IMAD.MOV.U32 R32, RZ, RZ, R23 ;  /* 0x000000ffff207224 */ /* 0x000fe400078e0017 */
[----:B------:R-:W-:Y:S02]  /*7f60*/  IMAD.MOV.U32 R33, RZ, RZ, R27 ;  /* 0x000000ffff217224 */ /* 0x000fe400078e001b */
[----:B------:R-:W-:Y:S01]  /*7f70*/  IMAD.MOV.U32 R34, RZ, RZ, R31 ;  /* 0x000000ffff227224 */ /* 0x000fe200078e001f */
[----:B------:R-:W-:Y:S01]  /*7f80*/  LEA R31, P1, R38, UR8, 0x2 ;  /* 0x00000008261f7c11 */ /* 0x000fe2000f8210ff */
[-C--:B-1----:R-:W-:Y:S01]  /*7f90*/  IMAD R30, R65, R73.reuse, RZ ;  /* 0x00000049411e7224 */ /* 0x082fe200078e02ff */
[----:B------:R-:W1:Y:S01]  /*7fa0*/  LDS.128 R68, [R67+UR22] ;  /* 0x0000001643447984 */ /* 0x000e620008000c00 */
[----:B------:R-:W-:Y:S01]  /*7fb0*/  IMAD R23, R64, R73, RZ ;  /* 0x0000004940177224 */ /* 0x000fe200078e02ff */
[----:B------:R-:W-:-:S02]  /*7fc0*/  LEA.HI.X.SX32 R38, R38, UR9, 0x2, P1 ;  /* 0x0000000926267c11 */ /* 0x000fc400088f16ff */
[----:B------:R-:W-:Y:S01]  /*7fd0*/  LDS.128 R12, [R67+UR22+0x1000] ;  /* 0x00100016430c7984 */ /* 0x000fe20008000c00 */
[CC--:B------:R-:W-:Y:S02]  /*7fe0*/  LEA R20, P1, R30.reuse, R31.reuse, 0x2 ;  /* 0x0000001f1e147211 */ /* 0x0c0fe400078210ff */
[----:B------:R-:W-:Y:S01]  /*7ff0*/  LEA R22, P3, R23, R31, 0x2 ;  /* 0x0000001f17167211 */ /* 0x000fe200078610ff */
[----:B------:R-:W-:Y:S01]  /*8000*/  LDS.128 R8, [R67+UR22+0x2000] ;  /* 0x0020001643087984 */ /* 0x000fe20008000c00 */
[-C--:B------:R-:W-:Y:S01]  /*8010*/  LEA.HI.X.SX32 R21, R30, R38.reuse, 0x2, P1 ;  /* 0x000000261e157211 */ /* 0x080fe200008f16ff */
[----:B------:R-:W-:Y:S01]  /*8020*/  IMAD R30, R73, 0x40, R30 ;  /* 0x00000040491e7824 */ /* 0x000fe200078e021e */
[----:B------:R-:W-:Y:S01]  /*8030*/  LEA.HI.X.SX32 R23, R23, R38, 0x2, P3 ;  /* 0x0000002617177211 */ /* 0x000fe200018f16ff */
[----:B------:R-:W-:Y:S01]  /*8040*/  LDS.128 R4, [R72+UR22+0x3000] ;  /* 0x0030001648047984 */ /* 0x000fe20008000c00 */
[----:B------:R-:W-:Y:S01]  /*8050*/  BAR.SYNC.DEFER_BLOCKING 0x0 ;  /* 0x0000000000007b1d */ /* 0x000fe20000010000 */
[C---:B------:R-:W-:Y:S01]  /*8060*/  ISETP.LT.AND P1, PT, R63.reuse, UR11, !P0 ;  /* 0x0000000b3f007c0c */ /* 0x040fe2000c721270 */
[-C--:B------:R-:W-:Y:S01]  /*8070*/  IMAD R63, R63, R73.reuse, RZ ;  /* 0x000000493f3f7224 */ /* 0x080fe200078e02ff */
[C---:B------:R-:W-:Y:S01]  /*8080*/  ISETP.LT.AND P3, PT, R61.reuse, UR11, !P0 ;  /* 0x0000000b3d007c0c */ /* 0x040fe2000c761270 */
[----:B------:R-:W-:-:S02]  /*8090*/  IMAD R61, R61, R73, RZ ;  /* 0x000000493d3d7224 */ /* 0x000fc400078e02ff */
[----:B------:R-:W-:Y:S04]  /*80a0*/  STS.128 [R66], R84 ;  /* 0x0000005442007388 */ /* 0x000fe80000000c00 */
[----:B------:R-:W-:Y:S04]  /*80b0*/  STS.128 [R66+0x400], R76 ;  /* 0x0004004c42007388 */ /* 0x000fe80000000c00 */
[----:B------:R-:W-:Y:S04]  /*80c0*/  STS.128 [R66+0x800], R80 ;  /* 0x0008005042007388 */ /* 0x000fe80000000c00 */
[----:B------:R-:W-:Y:S01]  /*80d0*/  STS.128 [R66+0xc00], R32 ;  /* 0x000c002042007388 */ /* 0x000fe20000000c00 */
[----:B------:R-:W-:Y:S06]  /*80e0*/  BAR.SYNC.DEFER_BLOCKING 0x0 ;  /* 0x0000000000007b1d */ /* 0x000fec0000010000 */
[----:B------:R-:W2:Y:S04]  /*80f0*/  LDS.128 R16, [R67+UR22] ;  /* 0x0000001643107984 */ /* 0x000ea80008000c00 */
[----:B-1----:R1:W-:Y:S01]  /*8100*/  @P2 STG.E desc[UR38][R20.64], R68 ;  /* 0x0000004414002986 */ /* 0x0023e2000c101926 */
[----:B------:R-:W-:-:S03]  /*8110*/  LEA R24, P2, R63, R31, 0x2 ;  /* 0x0000001f3f187211 */ /* 0x000fc600078410ff */
[----:B------:R3:W-:Y:S01]  /*8120*/  @P4 STG.E desc[UR38][R22.64], R69 ;  /* 0x0000004516004986 */ /* 0x0007e2000c101926 */
[C---:B------:R-:W-:Y:S01]  /*8130*/  ISETP.LT.AND P4, PT, R62.reuse, UR11, !P0 ;  /* 0x0000000b3e007c0c */ /* 0x040fe2000c781270 */
[-C--:B------:R-:W-:Y:S01]  /*8140*/  IMAD R62, R62, R73.reuse, RZ ;  /* 0x000000493e3e7224 */ /* 0x080fe200078e02ff */
[-C--:B------:R-:W-:Y:S01]  /*8150*/  LEA.HI.X.SX32 R25, R63, R38.reuse, 0x2, P2 ;  /* 0x000000263f197211 */ /* 0x080fe200010f16ff */
[----:B------:R-:W4:Y:S01]  /*8160*/  LDS.128 R32, [R67+UR22+0x1000] ;  /* 0x0010001643207984 */ /* 0x000f220008000c00 */
[C---:B------:R-:W-:Y:S01]  /*8170*/  ISETP.LT.AND P2, PT, R60.reuse, UR11, !P0 ;  /* 0x0000000b3c007c0c */ /* 0x040fe2000c741270 */
[----:B------:R-:W-:Y:S01]  /*8180*/  IMAD R60, R60, R73, RZ ;  /* 0x000000493c3c7224 */ /* 0x000fe200078e02ff */
[CC--:B------:R-:W-:Y:S01]  /*8190*/  LEA R26, P6, R62.reuse, R31.reuse, 0x2 ;  /* 0x0000001f3e1a7211 */ /* 0x0c0fe200078c10ff */
[----:B------:R-:W-:Y:S01]  /*81a0*/  @P1 STG.E desc[UR38][R24.64], R70 ;  /* 0x0000004618001986 */ /* 0x000fe2000c101926 */
[-C--:B-1----:R-:W-:Y:S02]  /*81b0*/  LEA R20, P1, R61, R31.reuse, 0x2 ;  /* 0x0000001f3d147211 */ /* 0x082fe400078210ff */
[----:B------:R-:W-:Y:S01]  /*81c0*/  LEA.HI.X.SX32 R27, R62, R38, 0x2, P6 ;  /* 0x000000263e1b7211 */ /* 0x000fe200030f16ff */
[----:B------:R-:W1:Y:S01]  /*81d0*/  LDS.128 R64, [R67+UR22+0x2000] ;  /* 0x0020001643407984 */ /* 0x000e620008000c00 */
[----:B---3--:R-:W-:-:S02]  /*81e0*/  LEA R22, P6, R60, R31, 0x2 ;  /* 0x0000001f3c167211 */ /* 0x008fc400078c10ff */
[-C--:B------:R-:W-:Y:S01]  /*81f0*/  LEA.HI.X.SX32 R21, R61, R38.reuse, 0x2, P1 ;  /* 0x000000263d157211 */ /* 0x080fe200008f16ff */
[----:B------:R3:W-:Y:S01]  /*8200*/  @P4 STG.E desc[UR38][R26.64], R71 ;  /* 0x000000471a004986 */ /* 0x0007e2000c101926 */
[----:B------:R-:W-:Y:S02]  /*8210*/  LEA.HI.X.SX32 R23, R60, R38, 0x2, P6 ;  /* 0x000000263c177211 */ /* 0x000fe400030f16ff */
[C---:B------:R-:W-:Y:S01]  /*8220*/  ISETP.LT.AND P1, PT, R59.reuse, UR11, !P0 ;  /* 0x0000000b3b007c0c */ /* 0x040fe2000c721270 */
[-C--:B------:R-:W-:Y:S02]  /*8230*/  IMAD R59, R59, R73.reuse, RZ ;  /* 0x000000493b3b7224 */ /* 0x080fe400078e02ff */
[----:B---3--:R-:W-:Y:S01]  /*8240*/  IMAD R26, R56, R73, RZ ;  /* 0x00000049381a7224 */ /* 0x008fe200078e02ff */
[----:B--2---:R2:W-:Y:S02]  /*8250*/  @P3 STG.E desc[UR38][R20.64], R16 ;  /* 0x0000001014003986 */ /* 0x0045e4000c101926 */
[----:B------:R-:W-:-:S02]  /*8260*/  LEA R24, P3, R59, R31, 0x2 ;  /* 0x0000001f3b187211 */ /* 0x000fc400078610ff */
[----:B------:R3:W-:Y:S01]  /*8270*/  @P2 STG.E desc[UR38][R22.64], R17 ;  /* 0x0000001116002986 */ /* 0x0007e2000c101926 */
[C---:B------:R-:W-:Y:S01]  /*8280*/  ISETP.LT.AND P2, PT, R58.reuse, UR11, !P0 ;  /* 0x0000000b3a007c0c */ /* 0x040fe2000c741270 */
[-C--:B------:R-:W-:Y:S01]  /*8290*/  IMAD R58, R58, R73.reuse, RZ ;  /* 0x000000493a3a7224 */ /* 0x080fe200078e02ff */
[-C--:B------:R-:W-:Y:S02]  /*82a0*/  LEA.HI.X.SX32 R25, R59, R38.reuse, 0x2, P3 ;  /* 0x000000263b197211 */ /* 0x080fe400018f16ff */
[C---:B------:R-:W-:Y:S01]  /*82b0*/  ISETP.LT.AND P3, PT, R57.reuse, UR11, !P0 ;  /* 0x0000000b39007c0c */ /* 0x040fe2000c761270 */
[----:B------:R-:W-:Y:S01]  /*82c0*/  IMAD R57, R57, R73, RZ ;  /* 0x0000004939397224 */ /* 0x000fe200078e02ff */
[-C--:B------:R-:W-:Y:S01]  /*82d0*/  LEA R28, P4, R58, R31.reuse, 0x2 ;  /* 0x0000001f3a1c7211 */ /* 0x080fe200078810ff */
[----:B------:R5:W-:Y:S01]  /*82e0*/  @P1 STG.E desc[UR38][R24.64], R18 ;  /* 0x0000001218001986 */ /* 0x000be2000c101926 */
[----:B--2---:R-:W-:Y:S02]  /*82f0*/  LEA R16, P1, R26, R31, 0x2 ;  /* 0x0000001f1a107211 */ /* 0x004fe400078210ff */
[----:B------:R-:W-:Y:S01]  /*8300*/  LEA.HI.X.SX32 R29, R58, R38, 0x2, P4 ;  /* 0x000000263a1d7211 */ /* 0x000fe200020f16ff */
[----:B---3--:R-:W-:Y:S01]  /*8310*/  IMAD R23, R55, R73, RZ ;  /* 0x0000004937177224 */ /* 0x008fe200078e02ff */
[----:B------:R-:W-:-:S02]  /*8320*/  ISETP.LT.AND P4, PT, R56, UR11, !P0 ;  /* 0x0000000b38007c0c */ /* 0x000fc4000c781270 */
[-C--:B------:R-:W-:Y:S01]  /*8330*/  LEA R20, P6, R57, R31.reuse, 0x2 ;  /* 0x0000001f39147211 */ /* 0x080fe200078c10ff */
[----:B------:R2:W-:Y:S01]  /*8340*/  @P2 STG.E desc[UR38][R28.64], R19 ;  /* 0x000000131c002986 */ /* 0x0005e2000c101926 */
[----:B------:R-:W-:Y:S02]  /*8350*/  ISETP.LT.AND P2, PT, R55, UR11, !P0 ;  /* 0x0000000b37007c0c */ /* 0x000fe4000c741270 */
[-C--:B------:R-:W-:Y:S02]  /*8360*/  LEA.HI.X.SX32 R21, R57, R38.reuse, 0x2, P6 ;  /* 0x0000002639157211 */ /* 0x080fe400030f16ff */
[-C--:B------:R-:W-:Y:S02]  /*8370*/  LEA.HI.X.SX32 R17, R26, R38.reuse, 0x2, P1 ;  /* 0x000000261a117211 */ /* 0x080fe400008f16ff */
[C---:B------:R-:W-:Y:S01]  /*8380*/  LEA R22, P6, R23.reuse, R31, 0x2 ;  /* 0x0000001f17167211 */ /* 0x040fe200078c10ff */
[----:B------:R3:W-:Y:S01]  /*8390*/  @P3 STG.E desc[UR38][R20.64], R12 ;  /* 0x0000000c14003986 */ /* 0x0007e2000c101926 */
[C---:B------:R-:W-:Y:S01]  /*83a0*/  ISETP.LT.AND P1, PT, R54.reuse, UR11, !P0 ;  /* 0x0000000b36007c0c */ /* 0x040fe2000c721270 */
[-C--:B------:R-:W-:Y:S01]  /*83b0*/  IMAD R54, R54, R73.reuse, RZ ;  /* 0x0000004936367224 */ /* 0x080fe200078e02ff */
[-C--:B------:R-:W-:Y:S01]  /*83c0*/  LEA.HI.X.SX32 R23, R23, R38.reuse, 0x2, P6 ;  /* 0x0000002617177211 */ /* 0x080fe200030f16ff */
[----:B------:R1:W-:Y:S01]  /*83d0*/  @P4 STG.E desc[UR38][R16.64], R13 ;  /* 0x0000000d10004986 */ /* 0x0003e2000c101926 */
[C---:B------:R-:W-:Y:S01]  /*83e0*/  ISETP.LT.AND P4, PT, R53.reuse, UR11, !P0 ;  /* 0x0000000b35007c0c */ /* 0x040fe2000c781270 */
[----:B------:R-:W-:Y:S01]  /*83f0*/  IMAD R53, R53, R73, RZ ;  /* 0x0000004935357224 */ /* 0x000fe200078e02ff */
[----:B-----5:R-:W-:Y:S01]  /*8400*/  LEA R18, P3, R54, R31, 0x2 ;  /* 0x0000001f36127211 */ /* 0x020fe200078610ff */
[----:B------:R-:W-:Y:S01]  /*8410*/  @P2 STG.E desc[UR38][R22.64], R14 ;  /* 0x0000000e16002986 */ /* 0x000fe2000c101926 */
[C---:B------:R-:W-:Y:S01]  /*8420*/  ISETP.LT.AND P2, PT, R52.reuse, UR11, !P0 ;  /* 0x0000000b34007c0c */ /* 0x040fe2000c741270 */
[-C--:B------:R-:W-:Y:S01]  /*8430*/  IMAD R52, R52, R73.reuse, RZ ;  /* 0x0000004934347224 */ /* 0x080fe200078e02ff */
[-C--:B--2---:R-:W-:Y:S01]  /*8440*/  LEA.HI.X.SX32 R19, R54, R38.reuse, 0x2, P3 ;  /* 0x0000002636137211 */ /* 0x084fe200018f16ff */
[----:B---3--:R-:W-:Y:S01]  /*8450*/  IMAD R20, R73, 0x4, R30 ;  /* 0x0000000449147824 */ /* 0x008fe200078e021e */
[C---:B------:R-:W-:Y:S01]  /*8460*/  ISETP.LT.AND P3, PT, R51.reuse, UR11, !P0 ;  /* 0x0000000b33007c0c */ /* 0x040fe2000c761270 */
[----:B------:R-:W-:Y:S01]  /*8470*/  IMAD R51, R51, R73, RZ ;  /* 0x0000004933337224 */ /* 0x000fe200078e02ff */
[-C--:B------:R-:W-:Y:S01]  /*8480*/  LEA R24, P6, R53, R31.reuse, 0x2 ;  /* 0x0000001f35187211 */ /* 0x080fe200078c10ff */
[----:B------:R2:W-:Y:S01]  /*8490*/  @P1 STG.E desc[UR38][R18.64], R15 ;  /* 0x0000000f12001986 */ /* 0x0005e2000c101926 */
[----:B------:R-:W-:Y:S01]  /*84a0*/  LEA R12, P1, R52, R31, 0x2 ;  /* 0x0000001f340c7211 */ /* 0x000fe200078210ff */
[----:B------:R-:W-:Y:S01]  /*84b0*/  IMAD R21, R73, 0x4, R20 ;  /* 0x0000000449157824 */ /* 0x000fe200078e0214 */
[----:B------:R-:W-:-:S02]  /*84c0*/  LEA.HI.X.SX32 R25, R53, R38, 0x2, P6 ;  /* 0x0000002635197211 */ /* 0x000fc400030f16ff */
[C---:B-1----:R-:W-:Y:S02]  /*84d0*/  LEA R16, P6, R51.reuse, R31, 0x2 ;  /* 0x0000001f33107211 */ /* 0x042fe400078c10ff */
[-C--:B------:R-:W-:Y:S01]  /*84e0*/  LEA.HI.X.SX32 R13, R52, R38.reuse, 0x2, P1 ;  /* 0x00000026340d7211 */ /* 0x080fe200008f16ff */
[----:B----4-:R-:W-:Y:S01]  /*84f0*/  @P4 STG.E desc[UR38][R24.64], R32 ;  /* 0x0000002018004986 */ /* 0x010fe2000c101926 */
[C---:B------:R-:W-:Y:S01]  /*8500*/  ISETP.LT.AND P1, PT, R50.reuse, UR11, !P0 ;  /* 0x0000000b32007c0c */ /* 0x040fe2000c721270 */
[----:B------:R-:W-:Y:S01]  /*8510*/  IMAD R50, R50, R73, RZ ;  /* 0x0000004932327224 */ /* 0x000fe200078e02ff */
[-C--:B------:R-:W-:Y:S01]  /*8520*/  LEA.HI.X.SX32 R17, R51, R38.reuse, 0x2, P6 ;  /* 0x0000002633117211 */ /* 0x080fe200030f16ff */
[----:B------:R1:W-:Y:S01]  /*8530*/  @P2 STG.E desc[UR38][R12.64], R33 ;  /* 0x000000210c002986 */ /* 0x0003e2000c101926 */
[-C--:B--2---:R-:W-:Y:S02]  /*8540*/  LEA R18, P6, R30, R31.reuse, 0x2 ;  /* 0x0000001f1e127211 */ /* 0x084fe400078c10ff */
[----:B------:R-:W-:Y:S01]  /*8550*/  LEA R14, P2, R50, R31, 0x2 ;  /* 0x0000001f320e7211 */ /* 0x000fe200078410ff */
[----:B------:R2:W-:Y:S01]  /*8560*/  @P3 STG.E desc[UR38][R16.64], R34 ;  /* 0x0000002210003986 */ /* 0x0005e2000c101926 */
[----:B------:R-:W-:-:S02]  /*8570*/  LEA.HI.X.SX32 R19, R30, R38, 0x2, P6 ;  /* 0x000000261e137211 */ /* 0x000fc400030f16ff */
[-C--:B------:R-:W-:Y:S01]  /*8580*/  LEA.HI.X.SX32 R15, R50, R38.reuse, 0x2, P2 ;  /* 0x00000026320f7211 */ /* 0x080fe200010f16ff */
[----:B------:R-:W3:Y:S01]  /*8590*/  LDS.128 R24, [R72+UR22+0x3000] ;  /* 0x0030001648187984 */ /* 0x000ee20008000c00 */
[----:B------:R-:W-:Y:S02]  /*85a0*/  ISETP.LT.AND P4, PT, R48, UR11, !P0 ;  /* 0x0000000b30007c0c */ /* 0x000fe4000c781270 */
[----:B------:R-:W-:Y:S01]  /*85b0*/  ISETP.LT.AND P3, PT, R47, UR11, !P0 ;  /* 0x0000000b2f007c0c */ /* 0x000fe2000c761270 */
[----:B------:R4:W-:Y:S01]  /*85c0*/  @P1 STG.E desc[UR38][R14.64], R35 ;  /* 0x000000230e001986 */ /* 0x0009e2000c101926 */
[-C--:B-1----:R-:W-:Y:S02]  /*85d0*/  LEA R12, P6, R20, R31.reuse, 0x2 ;  /* 0x0000001f140c7211 */ /* 0x082fe400078c10ff */
[----:B------:R-:W-:Y:S01]  /*85e0*/  ISETP.LT.AND P2, PT, R46, UR11, !P0 ;  /* 0x0000000b2e007c0c */ /* 0x000fe2000c741270 */
[----:B------:R1:W-:Y:S01]  /*85f0*/  @P5 STG.E desc[UR38][R18.64], R8 ;  /* 0x0000000812005986 */ /* 0x0003e2000c101926 */
[----:B------:R-:W-:Y:S01]  /*8600*/  LEA.HI.X.SX32 R13, R20, R38, 0x2, P6 ;  /* 0x00000026140d7211 */ /* 0x000fe200030f16ff */
[----:B------:R-:W-:Y:S01]  /*8610*/  IMAD R20, R73, 0x4, R21 ;  /* 0x0000000449147824 */ /* 0x000fe200078e0215 */
[----:B--2---:R-:W-:-:S02]  /*8620*/  LEA R16, P6, R21, R31, 0x2 ;  /* 0x0000001f15107211 */ /* 0x004fc400078c10ff */
[----:B------:R-:W-:Y:S01]  /*8630*/  ISETP.LT.AND P1, PT, R45, UR11, !P0 ;  /* 0x0000000b2d007c0c */ /* 0x000fe2000c721270 */
[----:B------:R2:W-:Y:S01]  /*8640*/  @P4 STG.E desc[UR38][R12.64], R9 ;  /* 0x000000090c004986 */ /* 0x0005e2000c101926 */
[-C--:B------:R-:W-:Y:S01]  /*8650*/  LEA.HI.X.SX32 R17, R21, R38.reuse, 0x2, P6 ;  /* 0x0000002615117211 */ /* 0x080fe200030f16ff */
[C---:B------:R-:W-:Y:S01]  /*8660*/  IMAD R21, R73.reuse, 0x4, R20 ;  /* 0x0000000449157824 */ /* 0x040fe200078e0214 */
[-C--:B----4-:R-:W-:Y:S02]  /*8670*/  LEA R14, P6, R20, R31.reuse, 0x2 ;  /* 0x0000001f140e7211 */ /* 0x090fe400078c10ff */
[----:B------:R-:W-:Y:S01]  /*8680*/  ISETP.LT.AND P5, PT, R44, UR11, !P0 ;  /* 0x0000000b2c007c0c */ /* 0x000fe2000c7a1270 */
[----:B------:R4:W-:Y:S01]  /*8690*/  @P3 STG.E desc[UR38][R16.64], R10 ;  /* 0x0000000a10003986 */ /* 0x0009e2000c101926 */
[----:B------:R-:W-:Y:S01]  /*86a0*/  LEA.HI.X.SX32 R15, R20, R38, 0x2, P6 ;  /* 0x00000026140f7211 */ /* 0x000fe200030f16ff */
[----:B------:R-:W-:Y:S01]  /*86b0*/  IMAD R20, R73, 0x4, R21 ;  /* 0x0000000449147824 */ /* 0x000fe200078e0215 */
[----:B-1----:R-:W-:-:S02]  /*86c0*/  LEA R18, P6, R21, R31, 0x2 ;  /* 0x0000001f15127211 */ /* 0x002fc400078c10ff */
[----:B------:R-:W-:Y:S01]  /*86d0*/  ISETP.LT.AND P4, PT, R43, UR11, !P0 ;  /* 0x0000000b2b007c0c */ /* 0x000fe2000c781270 */
[----:B--2---:R-:W-:Y:S01]  /*86e0*/  IMAD R13, R73, 0x4, R20 ;  /* 0x00000004490d7824 */ /* 0x004fe200078e0214 */
[-C--:B------:R-:W-:Y:S01]  /*86f0*/  LEA.HI.X.SX32 R19, R21, R38.reuse, 0x2, P6 ;  /* 0x0000002615137211 */ /* 0x080fe200030f16ff */
[----:B------:R1:W-:Y:S01]  /*8700*/  @P2 STG.E desc[UR38][R14.64], R11 ;  /* 0x0000000b0e002986 */ /* 0x0003e2000c101926 */
[-C--:B------:R-:W-:Y:S02]  /*8710*/  LEA R8, P6, R20, R31.reuse, 0x2 ;  /* 0x0000001f14087211 */ /* 0x080fe400078c10ff */
[----:B------:R-:W-:Y:S01]  /*8720*/  ISETP.LT.AND P3, PT, R42, UR11, !P0 ;  /* 0x0000000b2a007c0c */ /* 0x000fe2000c761270 */
[----:B----4-:R-:W-:Y:S01]  /*8730*/  IMAD R16, R73, 0x4, R13 ;  /* 0x0000000449107824 */ /* 0x010fe200078e020d */
[----:B------:R-:W-:Y:S01]  /*8740*/  LEA.HI.X.SX32 R9, R20, R38, 0x2, P6 ;  /* 0x0000002614097211 */ /* 0x000fe200030f16ff */
[----:B------:R-:W-:Y:S01]  /*8750*/  @P1 STG.E desc[UR38][R18.64], R64 ;  /* 0x0000004012001986 */ /* 0x000fe2000c101926 */
[----:B------:R-:W-:-:S02]  /*8760*/  LEA R12, P6, R13, R31, 0x2 ;  /* 0x0000001f0d0c7211 */ /* 0x000fc400078c10ff */
[----:B------:R-:W-:Y:S01]  /*8770*/  ISETP.LT.AND P2, PT, R41, UR11, !P0 ;  /* 0x0000000b29007c0c */ /* 0x000fe2000c741270 */
[----:B------:R2:W-:Y:S01]  /*8780*/  @P5 STG.E desc[UR38][R8.64], R65 ;  /* 0x0000004108005986 */ /* 0x0005e2000c101926 */
[-C--:B------:R-:W-:Y:S01]  /*8790*/  LEA.HI.X.SX32 R13, R13, R38.reuse, 0x2, P6 ;  /* 0x000000260d0d7211 */ /* 0x080fe200030f16ff */
[C---:B-1----:R-:W-:Y:S01]  /*87a0*/  IMAD R15, R73.reuse, 0x4, R16 ;  /* 0x00000004490f7824 */ /* 0x042fe200078e0210 */
[-C--:B------:R-:W-:Y:S02]  /*87b0*/  LEA R10, P6, R16, R31.reuse, 0x2 ;  /* 0x0000001f100a7211 */ /* 0x080fe400078c10ff */
[----:B------:R-:W-:Y:S01]  /*87c0*/  ISETP.LT.AND P1, PT, R40, UR11, !P0 ;  /* 0x0000000b28007c0c */ /* 0x000fe2000c721270 */
[----:B------:R1:W-:Y:S01]  /*87d0*/  @P4 STG.E desc[UR38][R12.64], R66 ;  /* 0x000000420c004986 */ /* 0x0003e2000c101926 */
[----:B------:R-:W-:Y:S01]  /*87e0*/  LEA.HI.X.SX32 R11, R16, R38, 0x2, P6 ;  /* 0x00000026100b7211 */ /* 0x000fe200030f16ff */
[----:B------:R-:W-:Y:S01]  /*87f0*/  IMAD R16, R73, 0x4, R15 ;  /* 0x0000000449107824 */ /* 0x000fe200078e020f */
[----:B------:R-:W-:-:S02]  /*8800*/  LEA R14, P6, R15, R31, 0x2 ;  /* 0x0000001f0f0e7211 */ /* 0x000fc400078c10ff */
[----:B------:R-:W-:Y:S01]  /*8810*/  ISETP.LT.AND P5, PT, R39, UR11, !P0 ;  /* 0x0000000b27007c0c */ /* 0x000fe2000c7a1270 */
[----:B------:R-:W-:Y:S01]  /*8820*/  IMAD R17, R73, 0x4, R16 ;  /* 0x0000000449117824 */ /* 0x000fe200078e0210 */
[-C--:B------:R-:W-:Y:S01]  /*8830*/  LEA.HI.X.SX32 R15, R15, R38.reuse, 0x2, P6 ;  /* 0x000000260f0f7211 */ /* 0x080fe200030f16ff */
[----:B------:R4:W-:Y:S01]  /*8840*/  @P3 STG.E desc[UR38][R10.64], R67 ;  /* 0x000000430a003986 */ /* 0x0009e2000c101926 */
[CC--:B--2---:R-:W-:Y:S01]  /*8850*/  LEA R8, P6, R16.reuse, R31.reuse, 0x2 ;  /* 0x0000001f10087211 */ /* 0x0c4fe200078c10ff */
[----:B------:R-:W-:Y:S01]  /*8860*/  IMAD R18, R73, 0x4, R17 ;  /* 0x0000000449127824 */ /* 0x000fe200078e0211 */
[----:B------:R-:W-:Y:S01]  /*8870*/  ISETP.LT.AND P4, PT, R37, UR11, !P0 ;  /* 0x0000000b25007c0c */ /* 0x000fe2000c781270 */
[----:B------:R2:W-:Y:S01]  /*8880*/  @P2 STG.E desc[UR38][R14.64], R4 ;  /* 0x000000040e002986 */ /* 0x0005e2000c101926 */
[----:B------:R-:W-:Y:S02]  /*8890*/  LEA.HI.X.SX32 R9, R16, R38, 0x2, P6 ;  /* 0x0000002610097211 */ /* 0x000fe400030f16ff */
[----:B------:R-:W-:Y:S01]  /*88a0*/  ISETP.LT.AND P2, PT, R3, UR11, !P0 ;  /* 0x0000000b03007c0c */ /* 0x000fe2000c741270 */
[----:B------:R-:W-:Y:S01]  /*88b0*/  IMAD R3, R73, 0x4, R18 ;  /* 0x0000000449037824 */ /* 0x000fe200078e0212 */
[-C--:B-1----:R-:W-:Y:S01]  /*88c0*/  LEA R12, P6, R17, R31.reuse, 0x2 ;  /* 0x0000001f110c7211 */ /* 0x082fe200078c10ff */
[----:B------:R1:W-:Y:S01]  /*88d0*/  @P1 STG.E desc[UR38][R8.64], R5 ;  /* 0x0000000508001986 */ /* 0x0003e2000c101926 */
[----:B------:R-:W-:Y:S01]  /*88e0*/  ISETP.LT.AND P3, PT, R36, UR11, !P0 ;  /* 0x0000000b24007c0c */ /* 0x000fe2000c761270 */
[----:B------:R-:W-:Y:S01]  /*88f0*/  IMAD R19, R73, 0x4, R3 ;  /* 0x0000000449137824 */ /* 0x000fe200078e0203 */
[----:B----4-:R-:W-:-:S02]  /*8900*/  LEA R10, P1, R18, R31, 0x2 ;  /* 0x0000001f120a7211 */ /* 0x010fc400078210ff */
[-C--:B------:R-:W-:Y:S01]  /*8910*/  LEA.HI.X.SX32 R13, R17, R38.reuse, 0x2, P6 ;  /* 0x00000026110d7211 */ /* 0x080fe200030f16ff */
[----:B------:R-:W-:Y:S01]  /*8920*/  IMAD R20, R73, 0x4, R19 ;  /* 0x0000000449147824 */ /* 0x000fe200078e0213 */
[-C--:B------:R-:W-:Y:S02]  /*8930*/  LEA.HI.X.SX32 R11, R18, R38.reuse, 0x2, P1 ;  /* 0x00000026120b7211 */ /* 0x080fe400008f16ff */
[-C--:B------:R-:W-:Y:S01]  /*8940*/  LEA R16, P6, R3, R31.reuse, 0x2 ;  /* 0x0000001f03107211 */ /* 0x080fe200078c10ff */
[----:B------:R1:W-:Y:S01]  /*8950*/  @P5 STG.E desc[UR38][R12.64], R6 ;  /* 0x000000060c005986 */ /* 0x0003e2000c101926 */
[-C--:B--2---:R-:W-:Y:S02]  /*8960*/  LEA R14, P1, R19, R31.reuse, 0x2 ;  /* 0x0000001f130e7211 */ /* 0x084fe400078210ff */
[-C--:B------:R-:W-:Y:S01]  /*8970*/  LEA.HI.X.SX32 R17, R3, R38.reuse, 0x2, P6 ;  /* 0x0000002603117211 */ /* 0x080fe200030f16ff */
[----:B------:R-:W-:Y:S01]  /*8980*/  IMAD R3, R73, 0x4, R20 ;  /* 0x0000000449037824 */ /* 0x000fe200078e0214 */
[----:B------:R-:W-:Y:S01]  /*8990*/  LEA.HI.X.SX32 R15, R19, R38, 0x2, P1 ;  /* 0x00000026130f7211 */ /* 0x000fe200008f16ff */
[----:B------:R1:W-:Y:S01]  /*89a0*/  @P4 STG.E desc[UR38][R10.64], R7 ;  /* 0x000000070a004986 */ /* 0x0003e2000c101926 */
[----:B------:R-:W-:-:S02]  /*89b0*/  LEA R18, P6, R20, R31, 0x2 ;  /* 0x0000001f14127211 */ /* 0x000fc400078c10ff */
[----:B------:R-:W-:Y:S01]  /*89c0*/  ISETP.LT.AND P1, PT, R2, UR11, !P0 ;  /* 0x0000000b02007c0c */ /* 0x000fe2000c721270 */
[----:B---3--:R1:W-:Y:S01]  /*89d0*/  @P3 STG.E desc[UR38][R16.64], R24 ;  /* 0x0000001810003986 */ /* 0x0083e2000c101926 */
[----:B------:R-:W-:Y:S02]  /*89e0*/  ISETP.LT.AND P0, PT, R0, UR11, !P0 ;  /* 0x0000000b00007c0c */ /* 0x000fe4000c701270 */
[----:B------:R-:W-:Y:S01]  /*89f0*/  LEA.HI.X.SX32 R19, R20, R38, 0x2, P6 ;  /* 0x0000002614137211 */ /* 0x000fe200030f16ff */
[----:B------:R1:W-:Y:S01]  /*8a00*/  @P2 STG.E desc[UR38][R14.64], R25 ;  /* 0x000000190e002986 */ /* 0x0003e2000c101926 */
[----:B------:R-:W-:-:S04]  /*8a10*/  LEA R2, P6, R3, R31, 0x2 ;  /* 0x0000001f03027211 */ /* 0x000fc800078c10ff */
[----:B------:R-:W-:-:S03]  /*8a20*/  LEA.HI.X.SX32 R3, R3, R38, 0x2, P6 ;  /* 0x0000002603037211 */ /* 0x000fc600030f16ff */
[----:B------:R1:W-:Y:S04]  /*8a30*/  @P1 STG.E desc[UR38][R18.64], R26 ;  /* 0x0000001a12001986 */ /* 0x0003e8000c101926 */
[----:B------:R1:W-:Y:S01]  /*8a40*/  @P0 STG.E desc[UR38][R2.64], R27 ;  /* 0x0000001b02000986 */ /* 0x0003e2000c101926 */
[----:B------:R-:W-:Y:S06]  /*8a50*/  BAR.SYNC.DEFER_BLOCKING 0x0 ;  /* 0x0000000000007b1d */ /* 0x000fec0000010000 */
[----:B------:R-:W-:Y:S05]  /*8a60*/  BRA.U UP0, `(.L_x_13) ;  /* 0x0000000100a07547 */ /* 0x000fea000b800000 */
[----:B------:R-:W2:Y:S01]  /*8a70*/  S2UR UR5, SR_CgaCtaId ;  /* 0x00000000000579c3 */ /* 0x000ea20000008800 */
[----:B------:R-:W-:Y:S01]  /*8a80*/  NOP ;  /* 0x0000000000007918 */ /* 0x000fe20000000000 */
[----:B------:R-:W-:Y:S01]  /*8a90*/  UMOV UR4, 0x50 ;  /* 0x0000005000047882 */ /* 0x000fe20000000000 */
[----:B------:R-:W-:Y:S02]  /*8aa0*/  IMAD.U32 R0, RZ, RZ, UR23 ;  /* 0x00000017ff007e24 */ /* 0x000fe4000f8e00ff */
[----:B-1----:R-:W-:Y:S02]  /*8ab0*/  IMAD.MOV.U32 R3, RZ, RZ, 0xf ;  /* 0x0000000fff037424 */ /* 0x002fe400078e00ff */
[----:B------:R-:W-:Y:S01]  /*8ac0*/  IMAD.MOV.U32 R7, RZ, RZ, 0x1 ;  /* 0x00000001ff077424 */ /* 0x000fe200078e00ff */
[----:B------:R-:W-:-:S04]  /*8ad0*/  LOP3.LUT R0, R0, 0xffff, RZ, 0xc0, !PT ;  /* 0x0000ffff00007812 */ /* 0x000fc800078ec0ff */
[----:B------:R-:W-:-:S05]  /*8ae0*/  SHF.R.U32.HI R0, RZ, 0x5, R0 ;  /* 0x00000005ff007819 */ /* 0x000fca0000011600 */
[----:B------:R-:W-:Y:S01]  /*8af0*/  VIADD R2, R0, 0x10 ;  /* 0x0000001000027836 */ /* 0x000fe20000000000 */
[----:B------:R-:W-:Y:S01]  /*8b00*/  SHF.L.U32 R0, R3, R0, RZ ;  /* 0x0000000003007219 */ /* 0x000fe200000006ff */
[----:B--2---:R-:W-:-:S03]  /*8b10*/  ULEA UR6, UR5, UR4, 0x18 ;  /* 0x0000000405067291 */ /* 0x004fc6000f8ec0ff */
[----:B------:R-:W-:-:S04]  /*8b20*/  SHF.L.U32 R3, R7, R2, RZ ;  /* 0x0000000207037219 */ /* 0x000fc800000006ff */
[----:B------:R-:W-:Y:S02]  /*8b30*/  LOP3.LUT R0, R3, R0, RZ, 0xfc, !PT ;  /* 0x0000000003007212 */ /* 0x000fe400078efcff */
[----:B------:R-:W1:Y:S02]  /*8b40*/  LDS R5, [UR6] ;  /* 0x00000006ff057984 */ /* 0x000e640008000800 */
[C---:B------:R-:W-:Y:S02]  /*8b50*/  LOP3.LUT R2, R0.reuse, 0xffff, RZ, 0xc0, !PT ;  /* 0x0000ffff00027812 */ /* 0x040fe400078ec0ff */
[----:B-1----:R-:W-:-:S04]  /*8b60*/  LOP3.LUT R3, R0, 0xffff, R5, 0x80, !PT ;  /* 0x0000ffff00037812 */ /* 0x002fc800078e8005 */
[----:B------:R-:W-:-:S13]  /*8b70*/  ISETP.NE.AND P0, PT, R3, R2, PT ;  /* 0x000000020300720c */ /* 0x000fda0003f05270 */
[----:B------:R-:W-:Y:S05]  /*8b80*/  @P0 BRA `(.L_x_14) ;  /* 0x0000000000500947 */ /* 0x000fea0003800000 */
[----:B------:R-:W-:Y:S02]  /*8b90*/  SHF.R.U32.HI R5, RZ, 0x10, R5 ;  /* 0x00000010ff057819 */ /* 0x000fe40000011605 */
[----:B------:R-:W-:-:S04]  /*8ba0*/  SHF.R.U32.HI R2, RZ, 0x10, R0 ;  /* 0x00000010ff027819 */ /* 0x000fc80000011600 */
[----:B------:R-:W-:-:S04]  /*8bb0*/  LOP3.LUT R5, R5, R2, RZ, 0xc0, !PT ;  /* 0x0000000205057212 */ /* 0x000fc800078ec0ff */
[----:B------:R-:W-:-:S13]  /*8bc0*/  ISETP.NE.AND P0, PT, R5, R2, PT ;  /* 0x000000020500720c */ /* 0x000fda0003f05270 */
[----:B------:R-:W-:Y:S05]  /*8bd0*/  @P0 BRA `(.L_x_15) ;  /* 0x0000000000300947 */ /* 0x000fea0003800000 */
[----:B------:R-:W-:Y:S01]  /*8be0*/  R2UR UR4, R0 ;  /* 0x00000000000472ca */ /* 0x000fe200000e0000 */
[----:B------:R-:W-:Y:S01]  /*8bf0*/  VOTEU.ANY UR5, UPT, PT ;  /* 0x0000000000057886 */ /* 0x000fe200038e0100 */
[----:B------:R-:W1:Y:S01]  /*8c00*/  S2R R0, SR_LANEID ;  /* 0x0000000000007919 */ /* 0x000e620000000000 */
[----:B------:R-:W-:-:S10]  /*8c10*/  UFLO.U32 UR5, UR5 ;  /* 0x00000005000572bd */ /* 0x000fd400080e0000 */
[----:B------:R-:W-:-:S06]  /*8c20*/  ULOP3.LUT UR4, URZ, UR4, URZ, 0x33, !UPT ;  /* 0x00000004ff047292 */ /* 0x000fcc000f8e33ff */
[----:B------:R-:W-:-:S04]  /*8c30*/  IMAD.U32 R2, RZ, RZ, UR4 ;  /* 0x00000004ff027e24 */ /* 0x000fc8000f8e00ff */
[----:B------:R-:W2:Y:S02]  /*8c40*/  REDUX UR7, R2 ;  /* 0x00000000020773c4 */ /* 0x000ea40000000000 */
[----:B------:R3:W-:Y:S01]  /*8c50*/  UTCATOMSWS.AND URZ, UR4 ;  /* 0x0000000400ff79e3 */ /* 0x0007e20008000000 */
[----:B-1----:R-:W-:Y:S01]  /*8c60*/  ISETP.EQ.U32.AND P0, PT, R0, UR5, PT ;  /* 0x0000000500007c0c */ /* 0x002fe2000bf02070 */
[----:B--2---:R-:W-:-:S12]  /*8c70*/  IMAD.U32 R0, RZ, RZ, UR7 ;  /* 0x00000007ff007e24 */ /* 0x004fd8000f8e00ff */
[----:B------:R3:W-:Y:S01]  /*8c80*/  @P0 ATOMS.AND RZ, [UR6], R0 ;  /* 0x00000000ffff098c */ /* 0x0007e2000a800006 */
[----:B------:R-:W-:Y:S05]  /*8c90*/  BRA `(.L_x_13) ;  /* 0x0000000000147947 */ /* 0x000fea0003800000 */
.L_x_15:
[----:B------:R-:W-:-:S07]  /*8ca0*/  MOV R2, 0x8cc0 ;  /* 0x00008cc000027802 */ /* 0x000fce0000000f00 */
[----:B------:R-:W-:Y:S05]  /*8cb0*/  CALL.REL.NOINC `($__internal_0_$__cuda_sm10x_tcgen05_guardrail_trap_col_being_dealloced_not_returned_by_alloc) ;  /* 0x00000000002c7944 */ /* 0x000fea0003c00000 */
[----:B------:R-:W-:Y:S05]  /*8cc0*/  BRA `(.L_x_13) ;  /* 0x0000000000087947 */ /* 0x000fea0003800000 */
.L_x_14:
[----:B------:R-:W-:-:S07]  /*8cd0*/  MOV R2, 0x8cf0 ;  /* 0x00008cf000027802 */ /* 0x000fce0000000f00 */
[----:B------:R-:W-:Y:S05]  /*8ce0*/  CALL.REL.NOINC `($__internal_2_$__cuda_sm10x_tcgen05_guardrail_trap_unallocated_columns_being_dealloced) ;  /* 0x0000000000387944 */ /* 0x000fea0003c00000 */
.L_x_13:
[----:B------:R-:W-:Y:S01]  /*8cf0*/  NOP ;  /* 0x0000000000007918 */ /* 0x000fe20000000000 */
[----:B---3--:R-:W-:Y:S05]  /*8d00*/  EXIT ;  /* 0x000000000000794d */ /* 0x008fea0003800000 */
.L_x_9:
[----:B------:R-:W1:Y:S02]  /*8d10*/  SYNCS.PHASECHK.TRANS64.TRYWAIT P4, [UR70], R98 ;  /* 0x00000062ff0075a7 */ /* 0x000e640008081146 */
[----:B-1----:R-:W-:Y:S05]  /*8d20*/  @!P4 BRA `(.L_x_9) ;  /* 0xfffffffc00f8c947 */ /* 0x002fea000383ffff */
[----:B------:R-:W-:Y:S05]  /*8d30*/  BRA `(.L_x_16) ;  /* 0xffffffdc00a47947 */ /* 0x000fea000383ffff */
.L_x_12:
[----:B------:R-:W2:Y:S02]  /*8d40*/  SYNCS.PHASECHK.TRANS64.TRYWAIT P1, [UR25], R4 ;  /* 0x00000004ff0075a7 */ /* 0x000ea40008021119 */
[----:B--2---:R-:W-:Y:S05]  /*8d50*/  @!P1 BRA `(.L_x_12) ;  /* 0xfffffffc00f89947 */ /* 0x004fea000383ffff */
[----:B------:R-:W-:Y:S05]  /*8d60*/  BRA `(.L_x_11) ;  /* 0xffffffec008c7947 */ /* 0x000fea000383ffff */
        .weak           $__internal_0_$__cuda_sm10x_tcgen05_guardrail_trap_col_being_dealloced_not_returned_by_alloc
        .type           $__internal_0_$__cuda_sm10x_tcgen05_guardrail_trap_col_being_dealloced_not_returned_by_alloc,@function
        .size           $__internal_0_$__cuda_sm10x_tcgen05_guardrail_trap_col_being_dealloced_not_returned_by_alloc,($__internal_1_$__cuda_sm10x_tcgen05_guardrail_trap_phase_invalid_during_alloc - $__internal_0_$__cuda_sm10x_tcgen05_guardrail_trap_col_being_dealloced_not_returned_by_alloc)
$__internal_0_$__cuda_sm10x_tcgen05_guardrail_trap_col_being_dealloced_not_returned_by_alloc:
[----:B------:R-:W-:Y:S05]  /*8d70*/  BPT.TRAP 0x1 ;  /* 0x000000040000795c */ /* 0x000fea0000300000 */
[----:B------:R-:W-:-:S04]  /*8d80*/  IMAD.MOV.U32 R3, RZ, RZ, 0x0 ;  /* 0x00000000ff037424 */ /* 0x000fc800078e00ff */
[----:B------:R-:W-:Y:S05]  /*8d90*/  RET.REL.NODEC R2 `(matmul_kernel) ;  /* 0xffffff7002987950 */ /* 0x000fea0003c3ffff */
        .weak           $__internal_1_$__cuda_sm10x_tcgen05_guardrail_trap_phase_invalid_during_alloc
        .type           $__internal_1_$__cuda_sm10x_tcgen05_guardrail_trap_phase_invalid_during_alloc,@function
        .size           $__internal_1_$__cuda_sm10x_tcgen05_guardrail_trap_phase_invalid_during_alloc,($__internal_2_$__cuda_sm10x_tcgen05_guardrail_trap_unallocated_columns_being_dealloced - $__internal_1_$__cuda_sm10x_tcgen05_guardrail_trap_phase_invalid_during_alloc)
$__internal_1_$__cuda_sm10x_tcgen05_guardrail_trap_phase_invalid_during_alloc:
[----:B------:R-:W-:Y:S05]  /*8da0*/  BPT.TRAP 0x1 ;  /* 0x000000040000795c */ /* 0x000fea0000300000 */
[----:B------:R-:W-:-:S04]  /*8db0*/  IMAD.MOV.U32 R3, RZ, RZ, 0x0 ;  /* 0x00000000ff037424 */ /* 0x000fc800078e00ff */
[----:B------:R-:W-:Y:S05]  /*8dc0*/  RET.REL.NODEC R2 `(matmul_kernel) ;  /* 0xffffff70028c7950 */ /* 0x000fea0003c3ffff */
        .weak           $__internal_2_$__cuda_sm10x_tcgen05_guardrail_trap_unallocated_columns_being_dealloced
        .type           $__internal_2_$__cuda_sm10x_tcgen05_guardrail_trap_unallocated_columns_being_dealloced,@function
        .size           $__internal_2_$__cuda_sm10x_tcgen05_guardrail_trap_unallocated_columns_being_dealloced,(.L_x_20 - $__internal_2_$__cuda_sm10x_tcgen05_guardrail_trap_unallocated_columns_being_dealloced)
$__internal_2_$__cuda_sm10x_tcgen05_guardrail_trap_unallocated_columns_being_dealloced:
[----:B------:R-:W-:Y:S05]  /*8dd0*/  BPT.TRAP 0x1 ;  /* 0x000000040000795c */ /* 0x000fea0000300000 */
[----:B------:R-:W-:-:S04]  /*8de0*/  IMAD.MOV.U32 R3, RZ, RZ, 0x0 ;  /* 0x00000000ff037424 */ /* 0x000fc800078e00ff */
[----:B------:R-:W-:Y:S05]  /*8df0*/  RET.REL.NODEC R2 `(matmul_kernel) ;  /* 0xffffff7002807950 */ /* 0x000fea0003c3ffff */
.L_x_17:
[----:B------:R-:W-:-:S00]  /*8e00*/  BRA `(.L_x_17) ;  /* 0xfffffffc00fc7947 */ /* 0x000fc0000383ffff */
[----:B------:R-:W-:-:S00]  /*8e10*/  NOP ;  /* 0x0000000000007918 */ /* 0x000fc00000000000 */
        /* <DEDUP_REMOVED lines=14> */
.L_x_20:


//--------------------- .nv.shared.matmul_kernel  --------------------------
	.section	.nv.shared.matmul_kernel,"aw",@nobits
	.sectionflags	@""
	.align	16
	.zero		1024


//--------------------- .nv.shared.reserved.0     --------------------------
	.section	.nv.shared.reserved.0,"aw",@nobits
	.align	8
	.weak		__nv_reservedSMEM_offset_0_alias
	.size		__nv_reservedSMEM_offset_0_alias, 0, 64
	.other		__nv_reservedSMEM_offset_0_alias,@"STO_CUDA_RESERVED_SHARED STV_DEFAULT"
__nv_reservedSMEM_offset_0_alias:
	.zero		0
.nv.shared.reserved.0:
	.zero		64
	.weak		__nv_reservedSMEM_allocation_phase
	.type		__nv_reservedSMEM_allocation_phase,@object
	.size		__nv_reservedSMEM_allocation_phase,(.L_0 - __nv_reservedSMEM_allocation_phase)
__nv_reservedSMEM_allocation_phase:
	.zero		1
.L_0:
	.zero		7
	.weak		__nv_reservedSMEM_devtool_atexit_pc
	.type		__nv_reservedSMEM_devtool_atexit_pc,@object
	.size		__nv_reservedSMEM_devtool_atexit_pc,(__nv_reservedSMEM_allocation_mask - __nv_reservedSMEM_devtool_atexit_pc)
__nv_reservedSMEM_devtool_atexit_pc:
	.zero		8
	.weak		__nv_reservedSMEM_allocation_mask
	.type		__nv_reservedSMEM_allocation_mask,@object
	.size		__nv_reservedSMEM_allocation_mask,(.L_2 - __nv_reservedSMEM_allocation_mask)
__nv_reservedSMEM_allocation_mask:
	.zero		4
.L_2:


//--------------------- .nv.constant0.matmul_kernel --------------------------
	.section	.nv.constant0.matmul_kernel,"a",@progbits
	.sectionflags	@""
	.align	4
.nv.constant0.matmul_kernel:
	.zero		976


//--------------------- SYMBOLS --------------------------

	.type		.nv.reservedSmem.offset0,@object
	.size		.nv.reservedSmem.offset0,0x4
	.type		.nv.reservedSmem.cap,@object
	.size		.nv.reservedSmem.cap,0x4
